//
// Generated by NVIDIA NVVM Compiler
//
// Compiler Build ID: CL-36424714
// Cuda compilation tools, release 13.0, V13.0.88
// Based on NVVM 20.0.0
//

.version 9.0
.target sm_100
.address_size 64

	// .globl	_Z5provaPbilS_S_
.extern .func  (.param .b32 func_retval0) vprintf
(
	.param .b64 vprintf_param_0,
	.param .b64 vprintf_param_1
)
;
.global .align 1 .b8 $str[58] = {78, 101, 108, 108, 97, 32, 112, 111, 115, 105, 122, 105, 111, 110, 101, 32, 37, 100, 32, 101, 32, 110, 101, 108, 108, 97, 32, 112, 111, 115, 105, 122, 105, 111, 110, 101, 32, 37, 100, 32, 104, 97, 110, 110, 111, 32, 101, 110, 116, 114, 97, 109, 98, 105, 32, 49, 10};
.global .align 1 .b8 $str$1[44] = {81, 117, 105, 110, 100, 105, 32, 116, 101, 111, 114, 105, 99, 97, 109, 101, 110, 116, 101, 32, 110, 111, 110, 32, 99, 105, 32, 115, 111, 110, 111, 32, 115, 111, 108, 117, 122, 105, 111, 110, 105, 10, 10};
.global .align 1 .b8 $str$2[29] = {72, 111, 32, 99, 111, 110, 116, 114, 111, 108, 108, 97, 116, 111, 32, 108, 97, 32, 100, 105, 97, 103, 111, 110, 97, 108, 101, 10};
.global .align 1 .b8 $str$3[48] = {73, 109, 112, 111, 115, 115, 105, 98, 105, 108, 101, 32, 111, 116, 116, 101, 110, 101, 114, 101, 32, 117, 110, 97, 32, 115, 111, 108, 117, 122, 105, 111, 110, 101, 32, 103, 114, 97, 122, 105, 101, 32, 97, 32, 37, 100, 10};

.visible .entry _Z5provaPbilS_S_(
	.param .u64 .ptr .align 1 _Z5provaPbilS_S__param_0,
	.param .u32 _Z5provaPbilS_S__param_1,
	.param .u64 _Z5provaPbilS_S__param_2,
	.param .u64 .ptr .align 1 _Z5provaPbilS_S__param_3,
	.param .u64 .ptr .align 1 _Z5provaPbilS_S__param_4
)
{
	.reg .pred 	%p<18>;
	.reg .b16 	%rs<17>;
	.reg .b32 	%r<54>;
	.reg .b32 	%f<6>;
	.reg .b64 	%rd<30>;

	ld.param.u64 	%rd12, [_Z5provaPbilS_S__param_0];
	ld.param.u32 	%r22, [_Z5provaPbilS_S__param_1];
	ld.param.u64 	%rd11, [_Z5provaPbilS_S__param_2];
	ld.param.u64 	%rd13, [_Z5provaPbilS_S__param_3];
	ld.param.u64 	%rd14, [_Z5provaPbilS_S__param_4];
	cvta.to.global.u64 	%rd1, %rd14;
	cvta.to.global.u64 	%rd2, %rd13;
	cvta.to.global.u64 	%rd3, %rd12;
	mov.u32 	%r23, %ctaid.x;
	mov.u32 	%r24, %ntid.x;
	mul.lo.s32 	%r1, %r23, %r24;
	mov.u32 	%r25, %nctaid.x;
	mul.lo.s32 	%r26, %r24, %r25;
	cvt.u64.u32 	%rd4, %r26;
	and.b64  	%rd15, %rd11, -4294967296;
	setp.ne.s64 	%p1, %rd15, 0;
	@%p1 bra 	$L__BB0_2;
	cvt.u32.u64 	%r27, %rd4;
	cvt.u32.u64 	%r28, %rd11;
	div.u32 	%r29, %r28, %r27;
	cvt.u64.u32 	%rd29, %r29;
	bra.uni 	$L__BB0_3;
$L__BB0_2:
	div.s64 	%rd29, %rd11, %rd4;
$L__BB0_3:
	cvt.rn.f32.s64 	%f2, %rd29;
	add.f32 	%f1, %f2, 0f3F800000;
	setp.leu.f32 	%p2, %f1, 0f00000000;
	@%p2 bra 	$L__BB0_25;
	shr.u32 	%r31, %r22, 31;
	add.s32 	%r32, %r22, %r31;
	shr.s32 	%r2, %r32, 1;
	neg.s32 	%r3, %r2;
	mul.lo.s32 	%r4, %r22, %r22;
	mov.u32 	%r33, %tid.x;
	add.s32 	%r5, %r1, %r33;
	mov.b32 	%r51, 0;
$L__BB0_5:
	cvt.u32.u64 	%r34, %rd4;
	mad.lo.s32 	%r35, %r51, %r34, %r5;
	cvt.s64.s32 	%rd8, %r35;
	setp.le.s64 	%p3, %rd11, %rd8;
	@%p3 bra 	$L__BB0_22;
	add.s64 	%rd9, %rd3, %rd8;
	ld.global.u8 	%rs3, [%rd9];
	setp.eq.s16 	%p4, %rs3, 0;
	@%p4 bra 	$L__BB0_19;
	cvt.u32.u64 	%r36, %rd8;
	setp.lt.s32 	%p5, %r22, 1;
	div.s32 	%r37, %r36, %r22;
	mul.lo.s32 	%r38, %r37, %r22;
	sub.s32 	%r7, %r36, %r38;
	cvt.rn.f32.s32 	%f3, %r37;
	cvt.rzi.s32.f32 	%r8, %f3;
	mul.lo.s32 	%r52, %r7, %r22;
	@%p5 bra 	$L__BB0_13;
	mul.lo.s32 	%r10, %r8, %r22;
	add.s32 	%r11, %r52, %r22;
$L__BB0_9:
	cvt.s64.s32 	%rd16, %r52;
	add.s64 	%rd17, %rd3, %rd16;
	ld.global.u8 	%rs4, [%rd17];
	setp.eq.s16 	%p6, %rs4, 0;
	@%p6 bra 	$L__BB0_12;
	rem.s32 	%r13, %r52, %r22;
	setp.eq.s32 	%p7, %r13, %r8;
	@%p7 bra 	$L__BB0_12;
	add.s32 	%r39, %r13, %r10;
	cvt.s64.s32 	%rd18, %r39;
	add.s64 	%rd19, %rd2, %rd18;
	mov.b16 	%rs5, 1;
	st.global.u8 	[%rd19], %rs5;
$L__BB0_12:
	add.s32 	%r52, %r52, 1;
	setp.lt.s32 	%p8, %r52, %r11;
	@%p8 bra 	$L__BB0_9;
$L__BB0_13:
	setp.lt.s32 	%p9, %r22, 1;
	setp.lt.s32 	%p10, %r7, %r2;
	selp.b32 	%r40, %r2, %r3, %p10;
	add.s32 	%r41, %r7, %r40;
	mul.lo.s32 	%r53, %r41, %r22;
	@%p9 bra 	$L__BB0_19;
	mul.lo.s32 	%r16, %r8, %r22;
	add.s32 	%r17, %r53, %r22;
$L__BB0_15:
	cvt.s64.s32 	%rd20, %r53;
	add.s64 	%rd21, %rd3, %rd20;
	ld.global.u8 	%rs6, [%rd21];
	setp.eq.s16 	%p11, %rs6, 0;
	@%p11 bra 	$L__BB0_18;
	rem.s32 	%r19, %r53, %r22;
	setp.eq.s32 	%p12, %r19, %r8;
	@%p12 bra 	$L__BB0_18;
	add.s32 	%r42, %r19, %r16;
	cvt.s64.s32 	%rd22, %r42;
	add.s64 	%rd23, %rd2, %rd22;
	mov.b16 	%rs7, 1;
	st.global.u8 	[%rd23], %rs7;
$L__BB0_18:
	add.s32 	%r53, %r53, 1;
	setp.lt.s32 	%p13, %r53, %r17;
	@%p13 bra 	$L__BB0_15;
$L__BB0_19:
	add.s64 	%rd10, %rd2, %rd8;
	ld.global.u8 	%rs9, [%rd10];
	setp.eq.s16 	%p14, %rs9, 0;
	mov.b16 	%rs16, 0;
	@%p14 bra 	$L__BB0_21;
	add.s64 	%rd24, %rd1, %rd8;
	mov.b16 	%rs10, 1;
	st.global.u8 	[%rd24], %rs10;
	ld.global.u8 	%rs16, [%rd10];
$L__BB0_21:
	st.global.u8 	[%rd9], %rs16;
$L__BB0_22:
	cvt.u32.u64 	%r43, %rd8;
	bar.sync 	0;
	setp.ge.s32 	%p15, %r43, %r4;
	@%p15 bra 	$L__BB0_24;
	div.s32 	%r45, %r43, %r22;
	mul.lo.s32 	%r46, %r45, %r22;
	sub.s32 	%r47, %r43, %r46;
	cvt.rn.f32.s32 	%f4, %r45;
	cvt.rzi.s32.f32 	%r48, %f4;
	mad.lo.s32 	%r49, %r48, %r22, %r47;
	cvt.s64.s32 	%rd25, %r49;
	add.s64 	%rd26, %rd1, %rd25;
	ld.global.u8 	%rs11, [%rd26];
	mad.lo.s32 	%r50, %r47, %r22, %r48;
	cvt.s64.s32 	%rd27, %r50;
	add.s64 	%rd28, %rd1, %rd27;
	ld.global.u8 	%rs12, [%rd28];
	or.b16  	%rs13, %rs12, %rs11;
	and.b16  	%rs14, %rs13, 255;
	setp.ne.s16 	%p16, %rs14, 0;
	selp.u16 	%rs15, 1, 0, %p16;
	st.global.u8 	[%rd26], %rs15;
$L__BB0_24:
	add.s32 	%r51, %r51, 1;
	cvt.rn.f32.u32 	%f5, %r51;
	setp.gt.f32 	%p17, %f1, %f5;
	@%p17 bra 	$L__BB0_5;
$L__BB0_25:
	bar.sync 	0;
	ret;

}
	// .globl	_Z14checkDiagonalePbi
.visible .entry _Z14checkDiagonalePbi(
	.param .u64 .ptr .align 1 _Z14checkDiagonalePbi_param_0,
	.param .u32 _Z14checkDiagonalePbi_param_1
)
{
	.local .align 8 .b8 	__local_depot1[8];
	.reg .b64 	%SP;
	.reg .b64 	%SPL;
	.reg .pred 	%p<7>;
	.reg .b16 	%rs<3>;
	.reg .b32 	%r<22>;
	.reg .b64 	%rd<15>;

	mov.u64 	%SPL, __local_depot1;
	cvta.local.u64 	%SP, %SPL;
	ld.param.u64 	%rd2, [_Z14checkDiagonalePbi_param_0];
	ld.param.u32 	%r5, [_Z14checkDiagonalePbi_param_1];
	mov.u32 	%r6, %ctaid.x;
	mov.u32 	%r7, %ntid.x;
	mov.u32 	%r8, %tid.x;
	mad.lo.s32 	%r9, %r6, %r7, %r8;
	add.s32 	%r2, %r5, 1;
	rem.s32 	%r10, %r9, %r2;
	setp.ne.s32 	%p1, %r10, 0;
	mul.lo.s32 	%r11, %r5, %r5;
	setp.ge.s32 	%p2, %r9, %r11;
	or.pred  	%p3, %p1, %p2;
	@%p3 bra 	$L__BB1_4;
	cvta.to.global.u64 	%rd3, %rd2;
	shr.u32 	%r12, %r5, 31;
	add.s32 	%r13, %r5, %r12;
	shr.s32 	%r14, %r13, 1;
	mul.lo.s32 	%r3, %r2, %r14;
	cvt.s64.s32 	%rd4, %r9;
	add.s64 	%rd1, %rd3, %rd4;
	ld.global.u8 	%rs1, [%rd1];
	setp.ne.s16 	%p4, %rs1, 1;
	@%p4 bra 	$L__BB1_4;
	cvt.s64.s32 	%rd5, %r3;
	add.s64 	%rd6, %rd1, %rd5;
	ld.global.u8 	%rs2, [%rd6];
	setp.ne.s16 	%p5, %rs2, 1;
	@%p5 bra 	$L__BB1_4;
	add.s32 	%r15, %r3, %r9;
	add.u64 	%rd7, %SP, 0;
	add.u64 	%rd8, %SPL, 0;
	st.local.v2.u32 	[%rd8], {%r9, %r15};
	mov.u64 	%rd9, $str;
	cvta.global.u64 	%rd10, %rd9;
	{ // callseq 0, 0
	.param .b64 param0;
	st.param.b64 	[param0], %rd10;
	.param .b64 param1;
	st.param.b64 	[param1], %rd7;
	.param .b32 retval0;
	call.uni (retval0), 
	vprintf, 
	(
	param0, 
	param1
	);
	ld.param.b32 	%r16, [retval0];
	} // callseq 0
	mov.u64 	%rd11, $str$1;
	cvta.global.u64 	%rd12, %rd11;
	{ // callseq 1, 0
	.param .b64 param0;
	st.param.b64 	[param0], %rd12;
	.param .b64 param1;
	st.param.b64 	[param1], 0;
	.param .b32 retval0;
	call.uni (retval0), 
	vprintf, 
	(
	param0, 
	param1
	);
	ld.param.b32 	%r18, [retval0];
	} // callseq 1
$L__BB1_4:
	setp.ne.s32 	%p6, %r9, 0;
	@%p6 bra 	$L__BB1_6;
	mov.u64 	%rd13, $str$2;
	cvta.global.u64 	%rd14, %rd13;
	{ // callseq 2, 0
	.param .b64 param0;
	st.param.b64 	[param0], %rd14;
	.param .b64 param1;
	st.param.b64 	[param1], 0;
	.param .b32 retval0;
	call.uni (retval0), 
	vprintf, 
	(
	param0, 
	param1
	);
	ld.param.b32 	%r20, [retval0];
	} // callseq 2
$L__BB1_6:
	bar.sync 	0;
	ret;

}
	// .globl	_Z10daVisitarePbPiii
.visible .entry _Z10daVisitarePbPiii(
	.param .u64 .ptr .align 1 _Z10daVisitarePbPiii_param_0,
	.param .u64 .ptr .align 1 _Z10daVisitarePbPiii_param_1,
	.param .u32 _Z10daVisitarePbPiii_param_2,
	.param .u32 _Z10daVisitarePbPiii_param_3
)
{
	.reg .pred 	%p<5>;
	.reg .b16 	%rs<2>;
	.reg .b32 	%r<21>;
	.reg .b32 	%f<4>;
	.reg .b64 	%rd<9>;

	ld.param.u64 	%rd3, [_Z10daVisitarePbPiii_param_0];
	ld.param.u64 	%rd4, [_Z10daVisitarePbPiii_param_1];
	ld.param.u32 	%r11, [_Z10daVisitarePbPiii_param_2];
	ld.param.u32 	%r10, [_Z10daVisitarePbPiii_param_3];
	mov.u32 	%r12, %ctaid.x;
	mov.u32 	%r13, %ntid.x;
	mul.lo.s32 	%r1, %r12, %r13;
	shr.u32 	%r14, %r11, 31;
	add.s32 	%r15, %r11, %r14;
	shr.s32 	%r2, %r15, 1;
	mov.u32 	%r16, %nctaid.x;
	mul.lo.s32 	%r3, %r13, %r16;
	div.u32 	%r17, %r2, %r3;
	cvt.rn.f32.u32 	%f2, %r17;
	add.f32 	%f1, %f2, 0f3F800000;
	setp.leu.f32 	%p1, %f1, 0f00000000;
	@%p1 bra 	$L__BB2_6;
	mul.lo.s32 	%r4, %r10, %r2;
	mov.u32 	%r19, %tid.x;
	add.s32 	%r5, %r1, %r19;
	cvta.to.global.u64 	%rd1, %rd3;
	cvta.to.global.u64 	%rd2, %rd4;
	mov.b32 	%r20, 0;
$L__BB2_2:
	mad.lo.s32 	%r7, %r20, %r3, %r5;
	setp.ge.s32 	%p2, %r7, %r2;
	@%p2 bra 	$L__BB2_5;
	add.s32 	%r8, %r7, %r4;
	cvt.s64.s32 	%rd5, %r8;
	add.s64 	%rd6, %rd1, %rd5;
	ld.global.u8 	%rs1, [%rd6];
	setp.eq.s16 	%p3, %rs1, 0;
	@%p3 bra 	$L__BB2_5;
	mul.wide.s32 	%rd7, %r7, 4;
	add.s64 	%rd8, %rd2, %rd7;
	st.global.u32 	[%rd8], %r8;
$L__BB2_5:
	add.s32 	%r20, %r20, 1;
	cvt.rn.f32.u32 	%f3, %r20;
	setp.gt.f32 	%p4, %f1, %f3;
	@%p4 bra 	$L__BB2_2;
$L__BB2_6:
	bar.sync 	0;
	ret;

}
	// .globl	_Z12sistemaArrayPiS_i
.visible .entry _Z12sistemaArrayPiS_i(
	.param .u64 .ptr .align 1 _Z12sistemaArrayPiS_i_param_0,
	.param .u64 .ptr .align 1 _Z12sistemaArrayPiS_i_param_1,
	.param .u32 _Z12sistemaArrayPiS_i_param_2
)
{
	.reg .pred 	%p<5>;
	.reg .b32 	%r<19>;
	.reg .b32 	%f<4>;
	.reg .b64 	%rd<9>;

	ld.param.u64 	%rd3, [_Z12sistemaArrayPiS_i_param_0];
	ld.param.u64 	%rd4, [_Z12sistemaArrayPiS_i_param_1];
	ld.param.u32 	%r8, [_Z12sistemaArrayPiS_i_param_2];
	mov.u32 	%r9, %ctaid.x;
	mov.u32 	%r10, %ntid.x;
	mul.lo.s32 	%r1, %r9, %r10;
	shr.u32 	%r11, %r8, 31;
	add.s32 	%r12, %r8, %r11;
	shr.s32 	%r13, %r12, 1;
	mov.u32 	%r14, %nctaid.x;
	mul.lo.s32 	%r2, %r10, %r14;
	div.u32 	%r15, %r13, %r2;
	cvt.rn.f32.u32 	%f2, %r15;
	add.f32 	%f1, %f2, 0f3F800000;
	setp.leu.f32 	%p1, %f1, 0f00000000;
	@%p1 bra 	$L__BB3_6;
	mov.u32 	%r17, %tid.x;
	add.s32 	%r3, %r1, %r17;
	cvta.to.global.u64 	%rd1, %rd4;
	cvta.to.global.u64 	%rd2, %rd3;
	mov.b32 	%r18, 0;
$L__BB3_2:
	mad.lo.s32 	%r5, %r18, %r2, %r3;
	setp.ge.s32 	%p2, %r5, %r8;
	@%p2 bra 	$L__BB3_5;
	mul.wide.s32 	%rd5, %r5, 4;
	add.s64 	%rd6, %rd1, %rd5;
	ld.global.u32 	%r6, [%rd6];
	setp.eq.s32 	%p3, %r6, 0;
	@%p3 bra 	$L__BB3_5;
	add.s64 	%rd8, %rd2, %rd5;
	st.global.u32 	[%rd8], %r6;
$L__BB3_5:
	add.s32 	%r18, %r18, 1;
	cvt.rn.f32.u32 	%f3, %r18;
	setp.gt.f32 	%p4, %f1, %f3;
	@%p4 bra 	$L__BB3_2;
$L__BB3_6:
	bar.sync 	0;
	ret;

}
	// .globl	_Z11completaSolPii
.visible .entry _Z11completaSolPii(
	.param .u64 .ptr .align 1 _Z11completaSolPii_param_0,
	.param .u32 _Z11completaSolPii_param_1
)
{
	.reg .pred 	%p<11>;
	.reg .b32 	%r<28>;
	.reg .b32 	%f<4>;
	.reg .b64 	%rd<7>;

	ld.param.u64 	%rd4, [_Z11completaSolPii_param_0];
	ld.param.u32 	%r10, [_Z11completaSolPii_param_1];
	mov.u32 	%r11, %ctaid.x;
	mov.u32 	%r12, %ntid.x;
	mul.lo.s32 	%r1, %r11, %r12;
	shr.u32 	%r13, %r10, 31;
	add.s32 	%r14, %r10, %r13;
	shr.s32 	%r2, %r14, 1;
	mov.u32 	%r15, %nctaid.x;
	mul.lo.s32 	%r3, %r12, %r15;
	div.u32 	%r16, %r2, %r3;
	cvt.rn.f32.u32 	%f2, %r16;
	add.f32 	%f1, %f2, 0f3F800000;
	setp.leu.f32 	%p1, %f1, 0f00000000;
	@%p1 bra 	$L__BB4_15;
	mov.u32 	%r18, %tid.x;
	add.s32 	%r4, %r1, %r18;
	cvta.to.global.u64 	%rd1, %rd4;
	mov.b32 	%r26, 0;
	mul.wide.s32 	%rd6, %r2, 4;
$L__BB4_2:
	mad.lo.s32 	%r6, %r26, %r3, %r4;
	setp.ge.s32 	%p2, %r6, %r2;
	@%p2 bra 	$L__BB4_14;
	mul.wide.s32 	%rd5, %r6, 4;
	add.s64 	%rd2, %rd1, %rd5;
	ld.global.u32 	%r27, [%rd2];
	setp.ne.s32 	%p3, %r27, 0;
	add.s64 	%rd3, %rd2, %rd6;
	@%p3 bra 	$L__BB4_8;
	ld.global.u32 	%r20, [%rd3];
	mov.b32 	%r27, 0;
	setp.eq.s32 	%p4, %r20, -1;
	@%p4 bra 	$L__BB4_7;
	setp.ne.s32 	%p5, %r20, 1;
	@%p5 bra 	$L__BB4_8;
	mov.b32 	%r27, -1;
	st.global.u32 	[%rd2], %r27;
	bra.uni 	$L__BB4_8;
$L__BB4_7:
	mov.b32 	%r27, 1;
	st.global.u32 	[%rd2], %r27;
$L__BB4_8:
	setp.eq.s32 	%p6, %r27, 0;
	@%p6 bra 	$L__BB4_14;
	ld.global.u32 	%r23, [%rd3];
	setp.ne.s32 	%p7, %r23, 0;
	@%p7 bra 	$L__BB4_14;
	setp.eq.s32 	%p8, %r27, -1;
	@%p8 bra 	$L__BB4_13;
	setp.ne.s32 	%p9, %r27, 1;
	@%p9 bra 	$L__BB4_14;
	mov.b32 	%r25, -1;
	st.global.u32 	[%rd3], %r25;
	bra.uni 	$L__BB4_14;
$L__BB4_13:
	mov.b32 	%r24, 1;
	st.global.u32 	[%rd3], %r24;
$L__BB4_14:
	add.s32 	%r26, %r26, 1;
	cvt.rn.f32.u32 	%f3, %r26;
	setp.gt.f32 	%p10, %f1, %f3;
	@%p10 bra 	$L__BB4_2;
$L__BB4_15:
	bar.sync 	0;
	ret;

}
	// .globl	_Z9workVisitPbPiS0_iiS0_S0_
.visible .entry _Z9workVisitPbPiS0_iiS0_S0_(
	.param .u64 .ptr .align 1 _Z9workVisitPbPiS0_iiS0_S0__param_0,
	.param .u64 .ptr .align 1 _Z9workVisitPbPiS0_iiS0_S0__param_1,
	.param .u64 .ptr .align 1 _Z9workVisitPbPiS0_iiS0_S0__param_2,
	.param .u32 _Z9workVisitPbPiS0_iiS0_S0__param_3,
	.param .u32 _Z9workVisitPbPiS0_iiS0_S0__param_4,
	.param .u64 .ptr .align 1 _Z9workVisitPbPiS0_iiS0_S0__param_5,
	.param .u64 .ptr .align 1 _Z9workVisitPbPiS0_iiS0_S0__param_6
)
{
	.local .align 8 .b8 	__local_depot5[8];
	.reg .b64 	%SP;
	.reg .b64 	%SPL;
	.reg .pred 	%p<13>;
	.reg .b32 	%r<28>;
	.reg .b32 	%f<4>;
	.reg .b64 	%rd<31>;

	mov.u64 	%SPL, __local_depot5;
	cvta.local.u64 	%SP, %SPL;
	ld.param.u64 	%rd8, [_Z9workVisitPbPiS0_iiS0_S0__param_1];
	ld.param.u64 	%rd9, [_Z9workVisitPbPiS0_iiS0_S0__param_2];
	ld.param.u32 	%r11, [_Z9workVisitPbPiS0_iiS0_S0__param_3];
	ld.param.u32 	%r10, [_Z9workVisitPbPiS0_iiS0_S0__param_4];
	ld.param.u64 	%rd7, [_Z9workVisitPbPiS0_iiS0_S0__param_5];
	ld.param.u64 	%rd10, [_Z9workVisitPbPiS0_iiS0_S0__param_6];
	cvta.to.global.u64 	%rd1, %rd10;
	cvta.to.global.u64 	%rd2, %rd9;
	cvta.to.global.u64 	%rd3, %rd8;
	mul.wide.s32 	%rd11, %r11, 4;
	add.s64 	%rd12, %rd3, %rd11;
	ld.global.u32 	%r1, [%rd12];
	add.s64 	%rd13, %rd2, %rd11;
	mov.b32 	%r12, 0;
	st.global.u32 	[%rd13], %r12;
	mov.u32 	%r13, %ctaid.x;
	mov.u32 	%r14, %ntid.x;
	mov.u32 	%r15, %tid.x;
	mad.lo.s32 	%r2, %r13, %r14, %r15;
	mov.u32 	%r16, %nctaid.x;
	mul.lo.s32 	%r3, %r14, %r16;
	div.u32 	%r17, %r10, %r3;
	cvt.rn.f32.u32 	%f2, %r17;
	add.f32 	%f1, %f2, 0f3F800000;
	setp.leu.f32 	%p1, %f1, 0f00000000;
	@%p1 bra 	$L__BB5_13;
	neg.s32 	%r4, %r1;
	add.u64 	%rd14, %SP, 0;
	add.u64 	%rd4, %SPL, 0;
	cvta.to.global.u64 	%rd5, %rd7;
	mov.b32 	%r27, 0;
$L__BB5_2:
	mad.lo.s32 	%r6, %r27, %r3, %r2;
	setp.ge.s32 	%p2, %r6, %r10;
	@%p2 bra 	$L__BB5_12;
	mul.wide.s32 	%rd15, %r6, 4;
	add.s64 	%rd6, %rd2, %rd15;
	ld.global.u32 	%r7, [%rd6];
	setp.eq.s32 	%p3, %r7, 0;
	@%p3 bra 	$L__BB5_12;
	setp.ne.s32 	%p4, %r1, -1;
	mul.wide.s32 	%rd16, %r7, 4;
	add.s64 	%rd17, %rd3, %rd16;
	ld.global.u32 	%r8, [%rd17];
	setp.ne.s32 	%p5, %r8, 0;
	or.pred  	%p6, %p5, %p4;
	@%p6 bra 	$L__BB5_6;
	add.s64 	%rd28, %rd1, %rd15;
	st.global.u32 	[%rd28], %r7;
	ld.global.u32 	%r25, [%rd6];
	mul.wide.s32 	%rd29, %r25, 4;
	add.s64 	%rd30, %rd3, %rd29;
	mov.b32 	%r26, 1;
	st.global.u32 	[%rd30], %r26;
	bra.uni 	$L__BB5_12;
$L__BB5_6:
	setp.ne.s32 	%p7, %r8, 0;
	setp.ne.s32 	%p8, %r1, 1;
	or.pred  	%p9, %p7, %p8;
	@%p9 bra 	$L__BB5_8;
	add.s64 	%rd24, %rd1, %rd15;
	st.global.u32 	[%rd24], %r7;
	ld.global.u32 	%r23, [%rd6];
	mul.wide.s32 	%rd25, %r23, 4;
	add.s64 	%rd26, %rd3, %rd25;
	mov.b32 	%r24, 0;
	st.global.u32 	[%rd26], %r24;
	bra.uni 	$L__BB5_12;
$L__BB5_8:
	setp.ne.s32 	%p10, %r8, %r4;
	@%p10 bra 	$L__BB5_10;
	add.s64 	%rd22, %rd1, %rd15;
	st.global.u32 	[%rd22], %r7;
	bra.uni 	$L__BB5_12;
$L__BB5_10:
	and.b32  	%r19, %r8, %r1;
	setp.ne.s32 	%p11, %r19, -1;
	@%p11 bra 	$L__BB5_12;
	st.local.u32 	[%rd4], %r2;
	mov.u64 	%rd18, $str$3;
	cvta.global.u64 	%rd19, %rd18;
	{ // callseq 3, 0
	.param .b64 param0;
	st.param.b64 	[param0], %rd19;
	.param .b64 param1;
	st.param.b64 	[param1], %rd14;
	.param .b32 retval0;
	call.uni (retval0), 
	vprintf, 
	(
	param0, 
	param1
	);
	ld.param.b32 	%r20, [retval0];
	} // callseq 3
	atom.global.add.u32 	%r22, [%rd5], 1;
$L__BB5_12:
	bar.sync 	0;
	add.s32 	%r27, %r27, 1;
	cvt.rn.f32.u32 	%f3, %r27;
	setp.gt.f32 	%p12, %f1, %f3;
	@%p12 bra 	$L__BB5_2;
$L__BB5_13:
	bar.sync 	0;
	ret;

}


// ===== COMPILED SASS (sm_100) =====

	.target	sm_100

	.elftype	@"ET_EXEC"


//--------------------- .note.nv.tkinfo           --------------------------
	.section	.note.nv.tkinfo,"",@"SHT_NOTE"
	.sectionflags	@"SHF_NOTE_NV_TKINFO"
	.tkinfo
        /*0018*/ 	.word	0x00000002
        /*0030*/ 	.string	""
        /*0030*/ 	.string	"ptxas"
        /*0030*/ 	.string	"Cuda compilation tools, release 13.0, V13.0.88"
        /*0030*/ 	.string	"Build cuda_13.0.r13.0/compiler.36424714_0"
        /*0030*/ 	.string	"-arch sm_100 -m 64 "



//--------------------- .note.nv.cuinfo           --------------------------
	.section	.note.nv.cuinfo,"",@"SHT_NOTE"
	.sectionflags	@"SHF_NOTE_NV_CUINFO"
        /*0018*/ 	.short	0x0002
        /*001a*/ 	.short	0x0064
        /*001c*/ 	.short	0x0082
	.zero		2


//--------------------- .nv.info                  --------------------------
	.section	.nv.info,"",@"SHT_CUDA_INFO"
	.align	4


	//----- nvinfo : EIATTR_REGCOUNT
	.align		4
        /*0000*/ 	.byte	0x04, 0x2f
        /*0002*/ 	.short	(.L_5 - .L_4)
	.align		4
.L_4:
        /*0004*/ 	.word	index@(_Z5provaPbilS_S_)
        /*0008*/ 	.word	0x00000019


	//----- nvinfo : EIATTR_FRAME_SIZE
	.align		4
.L_5:
        /*000c*/ 	.byte	0x04, 0x11
        /*000e*/ 	.short	(.L_7 - .L_6)
	.align		4
.L_6:
        /*0010*/ 	.word	index@($__internal_0_$__cuda_sm20_div_s64)
        /*0014*/ 	.word	0x00000000


	//----- nvinfo : EIATTR_FRAME_SIZE
	.align		4
.L_7:
        /*0018*/ 	.byte	0x04, 0x11
        /*001a*/ 	.short	(.L_9 - .L_8)
	.align		4
.L_8:
        /*001c*/ 	.word	index@(_Z5provaPbilS_S_)
        /*0020*/ 	.word	0x00000000


	//----- nvinfo : EIATTR_REGCOUNT
	.align		4
.L_9:
        /*0024*/ 	.byte	0x04, 0x2f
        /*0026*/ 	.short	(.L_11 - .L_10)
	.align		4
.L_10:
        /*0028*/ 	.word	index@(_Z14checkDiagonalePbi)
        /*002c*/ 	.word	0x00000018


	//----- nvinfo : EIATTR_FRAME_SIZE
	.align		4
.L_11:
        /*0030*/ 	.byte	0x04, 0x11
        /*0032*/ 	.short	(.L_13 - .L_12)
	.align		4
.L_12:
        /*0034*/ 	.word	index@(_Z14checkDiagonalePbi)
        /*0038*/ 	.word	0x00000008


	//----- nvinfo : EIATTR_REGCOUNT
	.align		4
.L_13:
        /*003c*/ 	.byte	0x04, 0x2f
        /*003e*/ 	.short	(.L_15 - .L_14)
	.align		4
.L_14:
        /*0040*/ 	.word	index@(_Z10daVisitarePbPiii)
        /*0044*/ 	.word	0x0000000e


	//----- nvinfo : EIATTR_FRAME_SIZE
	.align		4
.L_15:
        /*0048*/ 	.byte	0x04, 0x11
        /*004a*/ 	.short	(.L_17 - .L_16)
	.align		4
.L_16:
        /*004c*/ 	.word	index@(_Z10daVisitarePbPiii)
        /*0050*/ 	.word	0x00000000


	//----- nvinfo : EIATTR_REGCOUNT
	.align		4
.L_17:
        /*0054*/ 	.byte	0x04, 0x2f
        /*0056*/ 	.short	(.L_19 - .L_18)
	.align		4
.L_18:
        /*0058*/ 	.word	index@(_Z12sistemaArrayPiS_i)
        /*005c*/ 	.word	0x0000000e


	//----- nvinfo : EIATTR_FRAME_SIZE
	.align		4
.L_19:
        /*0060*/ 	.byte	0x04, 0x11
        /*0062*/ 	.short	(.L_21 - .L_20)
	.align		4
.L_20:
        /*0064*/ 	.word	index@(_Z12sistemaArrayPiS_i)
        /*0068*/ 	.word	0x00000000


	//----- nvinfo : EIATTR_REGCOUNT
	.align		4
.L_21:
        /*006c*/ 	.byte	0x04, 0x2f
        /*006e*/ 	.short	(.L_23 - .L_22)
	.align		4
.L_22:
        /*0070*/ 	.word	index@(_Z11completaSolPii)
        /*0074*/ 	.word	0x00000010


	//----- nvinfo : EIATTR_FRAME_SIZE
	.align		4
.L_23:
        /*0078*/ 	.byte	0x04, 0x11
        /*007a*/ 	.short	(.L_25 - .L_24)
	.align		4
.L_24:
        /*007c*/ 	.word	index@(_Z11completaSolPii)
        /*0080*/ 	.word	0x00000000


	//----- nvinfo : EIATTR_REGCOUNT
	.align		4
.L_25:
        /*0084*/ 	.byte	0x04, 0x2f
        /*0086*/ 	.short	(.L_27 - .L_26)
	.align		4
.L_26:
        /*0088*/ 	.word	index@(_Z9workVisitPbPiS0_iiS0_S0_)
        /*008c*/ 	.word	0x00000019


	//----- nvinfo : EIATTR_FRAME_SIZE
	.align		4
.L_27:
        /*0090*/ 	.byte	0x04, 0x11
        /*0092*/ 	.short	(.L_29 - .L_28)
	.align		4
.L_28:
        /*0094*/ 	.word	index@(_Z9workVisitPbPiS0_iiS0_S0_)
        /*0098*/ 	.word	0x00000008


	//----- nvinfo : EIATTR_MIN_STACK_SIZE
	.align		4
.L_29:
        /*009c*/ 	.byte	0x04, 0x12
        /*009e*/ 	.short	(.L_31 - .L_30)
	.align		4
.L_30:
        /*00a0*/ 	.word	index@(_Z9workVisitPbPiS0_iiS0_S0_)
        /*00a4*/ 	.word	0x00000008


	//----- nvinfo : EIATTR_MIN_STACK_SIZE
	.align		4
.L_31:
        /*00a8*/ 	.byte	0x04, 0x12
        /*00aa*/ 	.short	(.L_33 - .L_32)
	.align		4
.L_32:
        /*00ac*/ 	.word	index@(_Z11completaSolPii)
        /*00b0*/ 	.word	0x00000000


	//----- nvinfo : EIATTR_MIN_STACK_SIZE
	.align		4
.L_33:
        /*00b4*/ 	.byte	0x04, 0x12
        /*00b6*/ 	.short	(.L_35 - .L_34)
	.align		4
.L_34:
        /*00b8*/ 	.word	index@(_Z12sistemaArrayPiS_i)
        /*00bc*/ 	.word	0x00000000


	//----- nvinfo : EIATTR_MIN_STACK_SIZE
	.align		4
.L_35:
        /*00c0*/ 	.byte	0x04, 0x12
        /*00c2*/ 	.short	(.L_37 - .L_36)
	.align		4
.L_36:
        /*00c4*/ 	.word	index@(_Z10daVisitarePbPiii)
        /*00c8*/ 	.word	0x00000000


	//----- nvinfo : EIATTR_MIN_STACK_SIZE
	.align		4
.L_37:
        /*00cc*/ 	.byte	0x04, 0x12
        /*00ce*/ 	.short	(.L_39 - .L_38)
	.align		4
.L_38:
        /*00d0*/ 	.word	index@(_Z14checkDiagonalePbi)
        /*00d4*/ 	.word	0x00000008


	//----- nvinfo : EIATTR_MIN_STACK_SIZE
	.align		4
.L_39:
        /*00d8*/ 	.byte	0x04, 0x12
        /*00da*/ 	.short	(.L_41 - .L_40)
	.align		4
.L_40:
        /*00dc*/ 	.word	index@(_Z5provaPbilS_S_)
        /*00e0*/ 	.word	0x00000000
.L_41:


//--------------------- .nv.compat                --------------------------
	.section	.nv.compat,"",@"SHT_CUDA_COMPAT_INFO"
	.align	4
        /*0000*/ 	.byte	0x02, 0x09, 0x00, 0x00, 0x02, 0x02, 0x01, 0x00, 0x02, 0x05, 0x05, 0x00, 0x03, 0x07, 0x01, 0x01
        /*0010*/ 	.byte	0x02, 0x03, 0x00, 0x00, 0x02, 0x06, 0x01, 0x00, 0x04, 0x0b, 0x08, 0x00, 0x01, 0x00, 0x00, 0x00
        /*0020*/ 	.byte	0x00, 0x00, 0x00, 0x00


//--------------------- .nv.info._Z9workVisitPbPiS0_iiS0_S0_ --------------------------
	.section	.nv.info._Z9workVisitPbPiS0_iiS0_S0_,"",@"SHT_CUDA_INFO"
	.sectionflags	@""
	.align	4


	//----- nvinfo : EIATTR_CUDA_API_VERSION
	.align		4
        /*0000*/ 	.byte	0x04, 0x37
        /*0002*/ 	.short	(.L_43 - .L_42)
.L_42:
        /*0004*/ 	.word	0x00000082


	//----- nvinfo : EIATTR_KPARAM_INFO
	.align		4
.L_43:
        /*0008*/ 	.byte	0x04, 0x17
        /*000a*/ 	.short	(.L_45 - .L_44)
.L_44:
        /*000c*/ 	.word	0x00000000
        /*0010*/ 	.short	0x0006
        /*0012*/ 	.short	0x0028
        /*0014*/ 	.byte	0x00, 0xf5, 0x21, 0x00


	//----- nvinfo : EIATTR_KPARAM_INFO
	.align		4
.L_45:
        /*0018*/ 	.byte	0x04, 0x17
        /*001a*/ 	.short	(.L_47 - .L_46)
.L_46:
        /*001c*/ 	.word	0x00000000
        /*0020*/ 	.short	0x0005
        /*0022*/ 	.short	0x0020
        /*0024*/ 	.byte	0x00, 0xf5, 0x21, 0x00


	//----- nvinfo : EIATTR_KPARAM_INFO
	.align		4
.L_47:
        /*0028*/ 	.byte	0x04, 0x17
        /*002a*/ 	.short	(.L_49 - .L_48)
.L_48:
        /*002c*/ 	.word	0x00000000
        /*0030*/ 	.short	0x0004
        /*0032*/ 	.short	0x001c
        /*0034*/ 	.byte	0x00, 0xf0, 0x11, 0x00


	//----- nvinfo : EIATTR_KPARAM_INFO
	.align		4
.L_49:
        /*0038*/ 	.byte	0x04, 0x17
        /*003a*/ 	.short	(.L_51 - .L_50)
.L_50:
        /*003c*/ 	.word	0x00000000
        /*0040*/ 	.short	0x0003
        /*0042*/ 	.short	0x0018
        /*0044*/ 	.byte	0x00, 0xf0, 0x11, 0x00


	//----- nvinfo : EIATTR_KPARAM_INFO
	.align		4
.L_51:
        /*0048*/ 	.byte	0x04, 0x17
        /*004a*/ 	.short	(.L_53 - .L_52)
.L_52:
        /*004c*/ 	.word	0x00000000
        /*0050*/ 	.short	0x0002
        /*0052*/ 	.short	0x0010
        /*0054*/ 	.byte	0x00, 0xf5, 0x21, 0x00


	//----- nvinfo : EIATTR_KPARAM_INFO
	.align		4
.L_53:
        /*0058*/ 	.byte	0x04, 0x17
        /*005a*/ 	.short	(.L_55 - .L_54)
.L_54:
        /*005c*/ 	.word	0x00000000
        /*0060*/ 	.short	0x0001
        /*0062*/ 	.short	0x0008
        /*0064*/ 	.byte	0x00, 0xf5, 0x21, 0x00


	//----- nvinfo : EIATTR_KPARAM_INFO
	.align		4
.L_55:
        /*0068*/ 	.byte	0x04, 0x17
        /*006a*/ 	.short	(.L_57 - .L_56)
.L_56:
        /*006c*/ 	.word	0x00000000
        /*0070*/ 	.short	0x0000
        /*0072*/ 	.short	0x0000
        /*0074*/ 	.byte	0x00, 0xf5, 0x21, 0x00


	//----- nvinfo : EIATTR_SPARSE_MMA_MASK
	.align		4
.L_57:
        /*0078*/ 	.byte	0x03, 0x50
        /*007a*/ 	.short	0x0000


	//----- nvinfo : EIATTR_MAXREG_COUNT
	.align		4
        /*007c*/ 	.byte	0x03, 0x1b
        /*007e*/ 	.short	0x00ff


	//----- nvinfo : EIATTR_NUM_BARRIERS
	.align		4
        /*0080*/ 	.byte	0x02, 0x4c
        /*0082*/ 	.byte	0x01
	.zero		1


	//----- nvinfo : EIATTR_EXTERNS
	.align		4
        /*0084*/ 	.byte	0x04, 0x0f
        /*0086*/ 	.short	(.L_59 - .L_58)


	//   ....[0]....
	.align		4
.L_58:
        /*0088*/ 	.word	index@(vprintf)


	//----- nvinfo : EIATTR_MERCURY_ISA_VERSION
	.align		4
.L_59:
        /*008c*/ 	.byte	0x03, 0x5f
        /*008e*/ 	.short	0x0101


	//----- nvinfo : EIATTR_INT_WARP_WIDE_INSTR_OFFSETS
	.align		4
        /*0090*/ 	.byte	0x04, 0x31
        /*0092*/ 	.short	(.L_61 - .L_60)


	//   ....[0]....
.L_60:
        /*0094*/ 	.word	0x00000600


	//----- nvinfo : EIATTR_VRC_CTA_INIT_COUNT
	.align		4
.L_61:
        /*0098*/ 	.byte	0x02, 0x4a
	.zero		1
	.zero		1


	//----- nvinfo : EIATTR_SYSCALL_OFFSETS
	.align		4
        /*009c*/ 	.byte	0x04, 0x46
        /*009e*/ 	.short	(.L_63 - .L_62)


	//   ....[0]....
.L_62:
        /*00a0*/ 	.word	0x000005d0


	//----- nvinfo : EIATTR_EXIT_INSTR_OFFSETS
	.align		4
.L_63:
        /*00a4*/ 	.byte	0x04, 0x1c
        /*00a6*/ 	.short	(.L_65 - .L_64)


	//   ....[0]....
.L_64:
        /*00a8*/ 	.word	0x000006c0


	//----- nvinfo : EIATTR_CRS_STACK_SIZE
	.align		4
.L_65:
        /*00ac*/ 	.byte	0x04, 0x1e
        /*00ae*/ 	.short	(.L_67 - .L_66)
.L_66:
        /*00b0*/ 	.word	0x00000000


	//----- nvinfo : EIATTR_CBANK_PARAM_SIZE
	.align		4
.L_67:
        /*00b4*/ 	.byte	0x03, 0x19
        /*00b6*/ 	.short	0x0030


	//----- nvinfo : EIATTR_PARAM_CBANK
	.align		4
        /*00b8*/ 	.byte	0x04, 0x0a
        /*00ba*/ 	.short	(.L_69 - .L_68)
	.align		4
.L_68:
        /*00bc*/ 	.word	index@(.nv.constant0._Z9workVisitPbPiS0_iiS0_S0_)
        /*00c0*/ 	.short	0x0380
        /*00c2*/ 	.short	0x0030


	//----- nvinfo : EIATTR_SW_WAR
	.align		4
.L_69:
        /*00c4*/ 	.byte	0x04, 0x36
        /*00c6*/ 	.short	(.L_71 - .L_70)
.L_70:
        /*00c8*/ 	.word	0x00000008
.L_71:


//--------------------- .nv.info._Z11completaSolPii --------------------------
	.section	.nv.info._Z11completaSolPii,"",@"SHT_CUDA_INFO"
	.sectionflags	@""
	.align	4


	//----- nvinfo : EIATTR_CUDA_API_VERSION
	.align		4
        /*0000*/ 	.byte	0x04, 0x37
        /*0002*/ 	.short	(.L_73 - .L_72)
.L_72:
        /*0004*/ 	.word	0x00000082


	//----- nvinfo : EIATTR_KPARAM_INFO
	.align		4
.L_73:
        /*0008*/ 	.byte	0x04, 0x17
        /*000a*/ 	.short	(.L_75 - .L_74)
.L_74:
        /*000c*/ 	.word	0x00000000
        /*0010*/ 	.short	0x0001
        /*0012*/ 	.short	0x0008
        /*0014*/ 	.byte	0x00, 0xf0, 0x11, 0x00


	//----- nvinfo : EIATTR_KPARAM_INFO
	.align		4
.L_75:
        /*0018*/ 	.byte	0x04, 0x17
        /*001a*/ 	.short	(.L_77 - .L_76)
.L_76:
        /*001c*/ 	.word	0x00000000
        /*0020*/ 	.short	0x0000
        /*0022*/ 	.short	0x0000
        /*0024*/ 	.byte	0x00, 0xf5, 0x21, 0x00


	//----- nvinfo : EIATTR_SPARSE_MMA_MASK
	.align		4
.L_77:
        /*0028*/ 	.byte	0x03, 0x50
        /*002a*/ 	.short	0x0000


	//----- nvinfo : EIATTR_MAXREG_COUNT
	.align		4
        /*002c*/ 	.byte	0x03, 0x1b
        /*002e*/ 	.short	0x00ff


	//----- nvinfo : EIATTR_NUM_BARRIERS
	.align		4
        /*0030*/ 	.byte	0x02, 0x4c
        /*0032*/ 	.byte	0x01
	.zero		1


	//----- nvinfo : EIATTR_MERCURY_ISA_VERSION
	.align		4
        /*0034*/ 	.byte	0x03, 0x5f
        /*0036*/ 	.short	0x0101


	//----- nvinfo : EIATTR_VRC_CTA_INIT_COUNT
	.align		4
        /*0038*/ 	.byte	0x02, 0x4a
	.zero		1
	.zero		1


	//----- nvinfo : EIATTR_EXIT_INSTR_OFFSETS
	.align		4
        /*003c*/ 	.byte	0x04, 0x1c
        /*003e*/ 	.short	(.L_79 - .L_78)


	//   ....[0]....
.L_78:
        /*0040*/ 	.word	0x00000500


	//----- nvinfo : EIATTR_CRS_STACK_SIZE
	.align		4
.L_79:
        /*0044*/ 	.byte	0x04, 0x1e
        /*0046*/ 	.short	(.L_81 - .L_80)
.L_80:
        /*0048*/ 	.word	0x00000000


	//----- nvinfo : EIATTR_CBANK_PARAM_SIZE
	.align		4
.L_81:
        /*004c*/ 	.byte	0x03, 0x19
        /*004e*/ 	.short	0x000c


	//----- nvinfo : EIATTR_PARAM_CBANK
	.align		4
        /*0050*/ 	.byte	0x04, 0x0a
        /*0052*/ 	.short	(.L_83 - .L_82)
	.align		4
.L_82:
        /*0054*/ 	.word	index@(.nv.constant0._Z11completaSolPii)
        /*0058*/ 	.short	0x0380
        /*005a*/ 	.short	0x000c


	//----- nvinfo : EIATTR_SW_WAR
	.align		4
.L_83:
        /*005c*/ 	.byte	0x04, 0x36
        /*005e*/ 	.short	(.L_85 - .L_84)
.L_84:
        /*0060*/ 	.word	0x00000008
.L_85:


//--------------------- .nv.info._Z12sistemaArrayPiS_i --------------------------
	.section	.nv.info._Z12sistemaArrayPiS_i,"",@"SHT_CUDA_INFO"
	.sectionflags	@""
	.align	4


	//----- nvinfo : EIATTR_CUDA_API_VERSION
	.align		4
        /*0000*/ 	.byte	0x04, 0x37
        /*0002*/ 	.short	(.L_87 - .L_86)
.L_86:
        /*0004*/ 	.word	0x00000082


	//----- nvinfo : EIATTR_KPARAM_INFO
	.align		4
.L_87:
        /*0008*/ 	.byte	0x04, 0x17
        /*000a*/ 	.short	(.L_89 - .L_88)
.L_88:
        /*000c*/ 	.word	0x00000000
        /*0010*/ 	.short	0x0002
        /*0012*/ 	.short	0x0010
        /*0014*/ 	.byte	0x00, 0xf0, 0x11, 0x00


	//----- nvinfo : EIATTR_KPARAM_INFO
	.align		4
.L_89:
        /*0018*/ 	.byte	0x04, 0x17
        /*001a*/ 	.short	(.L_91 - .L_90)
.L_90:
        /*001c*/ 	.word	0x00000000
        /*0020*/ 	.short	0x0001
        /*0022*/ 	.short	0x0008
        /*0024*/ 	.byte	0x00, 0xf5, 0x21, 0x00


	//----- nvinfo : EIATTR_KPARAM_INFO
	.align		4
.L_91:
        /*0028*/ 	.byte	0x04, 0x17
        /*002a*/ 	.short	(.L_93 - .L_92)
.L_92:
        /*002c*/ 	.word	0x00000000
        /*0030*/ 	.short	0x0000
        /*0032*/ 	.short	0x0000
        /*0034*/ 	.byte	0x00, 0xf5, 0x21, 0x00


	//----- nvinfo : EIATTR_SPARSE_MMA_MASK
	.align		4
.L_93:
        /*0038*/ 	.byte	0x03, 0x50
        /*003a*/ 	.short	0x0000


	//----- nvinfo : EIATTR_MAXREG_COUNT
	.align		4
        /*003c*/ 	.byte	0x03, 0x1b
        /*003e*/ 	.short	0x00ff


	//----- nvinfo : EIATTR_NUM_BARRIERS
	.align		4
        /*0040*/ 	.byte	0x02, 0x4c
        /*0042*/ 	.byte	0x01
	.zero		1


	//----- nvinfo : EIATTR_MERCURY_ISA_VERSION
	.align		4
        /*0044*/ 	.byte	0x03, 0x5f
        /*0046*/ 	.short	0x0101


	//----- nvinfo : EIATTR_VRC_CTA_INIT_COUNT
	.align		4
        /*0048*/ 	.byte	0x02, 0x4a
	.zero		1
	.zero		1


	//----- nvinfo : EIATTR_EXIT_INSTR_OFFSETS
	.align		4
        /*004c*/ 	.byte	0x04, 0x1c
        /*004e*/ 	.short	(.L_95 - .L_94)


	//   ....[0]....
.L_94:
        /*0050*/ 	.word	0x00000350


	//----- nvinfo : EIATTR_CRS_STACK_SIZE
	.align		4
.L_95:
        /*0054*/ 	.byte	0x04, 0x1e
        /*0056*/ 	.short	(.L_97 - .L_96)
.L_96:
        /*0058*/ 	.word	0x00000000


	//----- nvinfo : EIATTR_CBANK_PARAM_SIZE
	.align		4
.L_97:
        /*005c*/ 	.byte	0x03, 0x19
        /*005e*/ 	.short	0x0014


	//----- nvinfo : EIATTR_PARAM_CBANK
	.align		4
        /*0060*/ 	.byte	0x04, 0x0a
        /*0062*/ 	.short	(.L_99 - .L_98)
	.align		4
.L_98:
        /*0064*/ 	.word	index@(.nv.constant0._Z12sistemaArrayPiS_i)
        /*0068*/ 	.short	0x0380
        /*006a*/ 	.short	0x0014


	//----- nvinfo : EIATTR_SW_WAR
	.align		4
.L_99:
        /*006c*/ 	.byte	0x04, 0x36
        /*006e*/ 	.short	(.L_101 - .L_100)
.L_100:
        /*0070*/ 	.word	0x00000008
.L_101:


//--------------------- .nv.info._Z10daVisitarePbPiii --------------------------
	.section	.nv.info._Z10daVisitarePbPiii,"",@"SHT_CUDA_INFO"
	.sectionflags	@""
	.align	4


	//----- nvinfo : EIATTR_CUDA_API_VERSION
	.align		4
        /*0000*/ 	.byte	0x04, 0x37
        /*0002*/ 	.short	(.L_103 - .L_102)
.L_102:
        /*0004*/ 	.word	0x00000082


	//----- nvinfo : EIATTR_KPARAM_INFO
	.align		4
.L_103:
        /*0008*/ 	.byte	0x04, 0x17
        /*000a*/ 	.short	(.L_105 - .L_104)
.L_104:
        /*000c*/ 	.word	0x00000000
        /*0010*/ 	.short	0x0003
        /*0012*/ 	.short	0x0014
        /*0014*/ 	.byte	0x00, 0xf0, 0x11, 0x00


	//----- nvinfo : EIATTR_KPARAM_INFO
	.align		4
.L_105:
        /*0018*/ 	.byte	0x04, 0x17
        /*001a*/ 	.short	(.L_107 - .L_106)
.L_106:
        /*001c*/ 	.word	0x00000000
        /*0020*/ 	.short	0x0002
        /*0022*/ 	.short	0x0010
        /*0024*/ 	.byte	0x00, 0xf0, 0x11, 0x00


	//----- nvinfo : EIATTR_KPARAM_INFO
	.align		4
.L_107:
        /*0028*/ 	.byte	0x04, 0x17
        /*002a*/ 	.short	(.L_109 - .L_108)
.L_108:
        /*002c*/ 	.word	0x00000000
        /*0030*/ 	.short	0x0001
        /*0032*/ 	.short	0x0008
        /*0034*/ 	.byte	0x00, 0xf5, 0x21, 0x00


	//----- nvinfo : EIATTR_KPARAM_INFO
	.align		4
.L_109:
        /*0038*/ 	.byte	0x04, 0x17
        /*003a*/ 	.short	(.L_111 - .L_110)
.L_110:
        /*003c*/ 	.word	0x00000000
        /*0040*/ 	.short	0x0000
        /*0042*/ 	.short	0x0000
        /*0044*/ 	.byte	0x00, 0xf5, 0x21, 0x00


	//----- nvinfo : EIATTR_SPARSE_MMA_MASK
	.align		4
.L_111:
        /*0048*/ 	.byte	0x03, 0x50
        /*004a*/ 	.short	0x0000


	//----- nvinfo : EIATTR_MAXREG_COUNT
	.align		4
        /*004c*/ 	.byte	0x03, 0x1b
        /*004e*/ 	.short	0x00ff


	//----- nvinfo : EIATTR_NUM_BARRIERS
	.align		4
        /*0050*/ 	.byte	0x02, 0x4c
        /*0052*/ 	.byte	0x01
	.zero		1


	//----- nvinfo : EIATTR_MERCURY_ISA_VERSION
	.align		4
        /*0054*/ 	.byte	0x03, 0x5f
        /*0056*/ 	.short	0x0101


	//----- nvinfo : EIATTR_VRC_CTA_INIT_COUNT
	.align		4
        /*0058*/ 	.byte	0x02, 0x4a
	.zero		1
	.zero		1


	//----- nvinfo : EIATTR_EXIT_INSTR_OFFSETS
	.align		4
        /*005c*/ 	.byte	0x04, 0x1c
        /*005e*/ 	.short	(.L_113 - .L_112)


	//   ....[0]....
.L_112:
        /*0060*/ 	.word	0x00000370


	//----- nvinfo : EIATTR_CRS_STACK_SIZE
	.align		4
.L_113:
        /*0064*/ 	.byte	0x04, 0x1e
        /*0066*/ 	.short	(.L_115 - .L_114)
.L_114:
        /*0068*/ 	.word	0x00000000


	//----- nvinfo : EIATTR_CBANK_PARAM_SIZE
	.align		4
.L_115:
        /*006c*/ 	.byte	0x03, 0x19
        /*006e*/ 	.short	0x0018


	//----- nvinfo : EIATTR_PARAM_CBANK
	.align		4
        /*0070*/ 	.byte	0x04, 0x0a
        /*0072*/ 	.short	(.L_117 - .L_116)
	.align		4
.L_116:
        /*0074*/ 	.word	index@(.nv.constant0._Z10daVisitarePbPiii)
        /*0078*/ 	.short	0x0380
        /*007a*/ 	.short	0x0018


	//----- nvinfo : EIATTR_SW_WAR
	.align		4
.L_117:
        /*007c*/ 	.byte	0x04, 0x36
        /*007e*/ 	.short	(.L_119 - .L_118)
.L_118:
        /*0080*/ 	.word	0x00000008
.L_119:


//--------------------- .nv.info._Z14checkDiagonalePbi --------------------------
	.section	.nv.info._Z14checkDiagonalePbi,"",@"SHT_CUDA_INFO"
	.sectionflags	@""
	.align	4


	//----- nvinfo : EIATTR_CUDA_API_VERSION
	.align		4
        /*0000*/ 	.byte	0x04, 0x37
        /*0002*/ 	.short	(.L_121 - .L_120)
.L_120:
        /*0004*/ 	.word	0x00000082


	//----- nvinfo : EIATTR_KPARAM_INFO
	.align		4
.L_121:
        /*0008*/ 	.byte	0x04, 0x17
        /*000a*/ 	.short	(.L_123 - .L_122)
.L_122:
        /*000c*/ 	.word	0x00000000
        /*0010*/ 	.short	0x0001
        /*0012*/ 	.short	0x0008
        /*0014*/ 	.byte	0x00, 0xf0, 0x11, 0x00


	//----- nvinfo : EIATTR_KPARAM_INFO
	.align		4
.L_123:
        /*0018*/ 	.byte	0x04, 0x17
        /*001a*/ 	.short	(.L_125 - .L_124)
.L_124:
        /*001c*/ 	.word	0x00000000
        /*0020*/ 	.short	0x0000
        /*0022*/ 	.short	0x0000
        /*0024*/ 	.byte	0x00, 0xf5, 0x21, 0x00


	//----- nvinfo : EIATTR_SPARSE_MMA_MASK
	.align		4
.L_125:
        /*0028*/ 	.byte	0x03, 0x50
        /*002a*/ 	.short	0x0000


	//----- nvinfo : EIATTR_MAXREG_COUNT
	.align		4
        /*002c*/ 	.byte	0x03, 0x1b
        /*002e*/ 	.short	0x00ff


	//----- nvinfo : EIATTR_NUM_BARRIERS
	.align		4
        /*0030*/ 	.byte	0x02, 0x4c
        /*0032*/ 	.byte	0x01
	.zero		1


	//----- nvinfo : EIATTR_EXTERNS
	.align		4
        /*0034*/ 	.byte	0x04, 0x0f
        /*0036*/ 	.short	(.L_127 - .L_126)


	//   ....[0]....
	.align		4
.L_126:
        /*0038*/ 	.word	index@(vprintf)


	//----- nvinfo : EIATTR_MERCURY_ISA_VERSION
	.align		4
.L_127:
        /*003c*/ 	.byte	0x03, 0x5f
        /*003e*/ 	.short	0x0101


	//----- nvinfo : EIATTR_VRC_CTA_INIT_COUNT
	.align		4
        /*0040*/ 	.byte	0x02, 0x4a
	.zero		1
	.zero		1


	//----- nvinfo : EIATTR_SYSCALL_OFFSETS
	.align		4
        /*0044*/ 	.byte	0x04, 0x46
        /*0046*/ 	.short	(.L_129 - .L_128)


	//   ....[0]....
.L_128:
        /*0048*/ 	.word	0x00000430


	//   ....[1]....
        /*004c*/ 	.word	0x000004a0


	//   ....[2]....
        /*0050*/ 	.word	0x00000550


	//----- nvinfo : EIATTR_EXIT_INSTR_OFFSETS
	.align		4
.L_129:
        /*0054*/ 	.byte	0x04, 0x1c
        /*0056*/ 	.short	(.L_131 - .L_130)


	//   ....[0]....
.L_130:
        /*0058*/ 	.word	0x00000580


	//----- nvinfo : EIATTR_CRS_STACK_SIZE
	.align		4
.L_131:
        /*005c*/ 	.byte	0x04, 0x1e
        /*005e*/ 	.short	(.L_133 - .L_132)
.L_132:
        /*0060*/ 	.word	0x00000000


	//----- nvinfo : EIATTR_CBANK_PARAM_SIZE
	.align		4
.L_133:
        /*0064*/ 	.byte	0x03, 0x19
        /*0066*/ 	.short	0x000c


	//----- nvinfo : EIATTR_PARAM_CBANK
	.align		4
        /*0068*/ 	.byte	0x04, 0x0a
        /*006a*/ 	.short	(.L_135 - .L_134)
	.align		4
.L_134:
        /*006c*/ 	.word	index@(.nv.constant0._Z14checkDiagonalePbi)
        /*0070*/ 	.short	0x0380
        /*0072*/ 	.short	0x000c


	//----- nvinfo : EIATTR_SW_WAR
	.align		4
.L_135:
        /*0074*/ 	.byte	0x04, 0x36
        /*0076*/ 	.short	(.L_137 - .L_136)
.L_136:
        /*0078*/ 	.word	0x00000008
.L_137:


//--------------------- .nv.info._Z5provaPbilS_S_ --------------------------
	.section	.nv.info._Z5provaPbilS_S_,"",@"SHT_CUDA_INFO"
	.sectionflags	@""
	.align	4


	//----- nvinfo : EIATTR_CUDA_API_VERSION
	.align		4
        /*0000*/ 	.byte	0x04, 0x37
        /*0002*/ 	.short	(.L_139 - .L_138)
.L_138:
        /*0004*/ 	.word	0x00000082


	//----- nvinfo : EIATTR_KPARAM_INFO
	.align		4
.L_139:
        /*0008*/ 	.byte	0x04, 0x17
        /*000a*/ 	.short	(.L_141 - .L_140)
.L_140:
        /*000c*/ 	.word	0x00000000
        /*0010*/ 	.short	0x0004
        /*0012*/ 	.short	0x0020
        /*0014*/ 	.byte	0x00, 0xf5, 0x21, 0x00


	//----- nvinfo : EIATTR_KPARAM_INFO
	.align		4
.L_141:
        /*0018*/ 	.byte	0x04, 0x17
        /*001a*/ 	.short	(.L_143 - .L_142)
.L_142:
        /*001c*/ 	.word	0x00000000
        /*0020*/ 	.short	0x0003
        /*0022*/ 	.short	0x0018
        /*0024*/ 	.byte	0x00, 0xf5, 0x21, 0x00


	//----- nvinfo : EIATTR_KPARAM_INFO
	.align		4
.L_143:
        /*0028*/ 	.byte	0x04, 0x17
        /*002a*/ 	.short	(.L_145 - .L_144)
.L_144:
        /*002c*/ 	.word	0x00000000
        /*0030*/ 	.short	0x0002
        /*0032*/ 	.short	0x0010
        /*0034*/ 	.byte	0x00, 0xf0, 0x21, 0x00


	//----- nvinfo : EIATTR_KPARAM_INFO
	.align		4
.L_145:
        /*0038*/ 	.byte	0x04, 0x17
        /*003a*/ 	.short	(.L_147 - .L_146)
.L_146:
        /*003c*/ 	.word	0x00000000
        /*0040*/ 	.short	0x0001
        /*0042*/ 	.short	0x0008
        /*0044*/ 	.byte	0x00, 0xf0, 0x11, 0x00


	//----- nvinfo : EIATTR_KPARAM_INFO
	.align		4
.L_147:
        /*0048*/ 	.byte	0x04, 0x17
        /*004a*/ 	.short	(.L_149 - .L_148)
.L_148:
        /*004c*/ 	.word	0x00000000
        /*0050*/ 	.short	0x0000
        /*0052*/ 	.short	0x0000
        /*0054*/ 	.byte	0x00, 0xf5, 0x21, 0x00


	//----- nvinfo : EIATTR_SPARSE_MMA_MASK
	.align		4
.L_149:
        /*0058*/ 	.byte	0x03, 0x50
        /*005a*/ 	.short	0x0000


	//----- nvinfo : EIATTR_MAXREG_COUNT
	.align		4
        /*005c*/ 	.byte	0x03, 0x1b
        /*005e*/ 	.short	0x00ff


	//----- nvinfo : EIATTR_NUM_BARRIERS
	.align		4
        /*0060*/ 	.byte	0x02, 0x4c
        /*0062*/ 	.byte	0x01
	.zero		1


	//----- nvinfo : EIATTR_MERCURY_ISA_VERSION
	.align		4
        /*0064*/ 	.byte	0x03, 0x5f
        /*0066*/ 	.short	0x0101


	//----- nvinfo : EIATTR_VRC_CTA_INIT_COUNT
	.align		4
        /*0068*/ 	.byte	0x02, 0x4a
	.zero		1
	.zero		1


	//----- nvinfo : EIATTR_EXIT_INSTR_OFFSETS
	.align		4
        /*006c*/ 	.byte	0x04, 0x1c
        /*006e*/ 	.short	(.L_151 - .L_150)


	//   ....[0]....
.L_150:
        /*0070*/ 	.word	0x00001030


	//----- nvinfo : EIATTR_CRS_STACK_SIZE
	.align		4
.L_151:
        /*0074*/ 	.byte	0x04, 0x1e
        /*0076*/ 	.short	(.L_153 - .L_152)
.L_152:
        /*0078*/ 	.word	0x00000000


	//----- nvinfo : EIATTR_CBANK_PARAM_SIZE
	.align		4
.L_153:
        /*007c*/ 	.byte	0x03, 0x19
        /*007e*/ 	.short	0x0028


	//----- nvinfo : EIATTR_PARAM_CBANK
	.align		4
        /*0080*/ 	.byte	0x04, 0x0a
        /*0082*/ 	.short	(.L_155 - .L_154)
	.align		4
.L_154:
        /*0084*/ 	.word	index@(.nv.constant0._Z5provaPbilS_S_)
        /*0088*/ 	.short	0x0380
        /*008a*/ 	.short	0x0028


	//----- nvinfo : EIATTR_SW_WAR
	.align		4
.L_155:
        /*008c*/ 	.byte	0x04, 0x36
        /*008e*/ 	.short	(.L_157 - .L_156)
.L_156:
        /*0090*/ 	.word	0x00000008
.L_157:


//--------------------- .nv.callgraph             --------------------------
	.section	.nv.callgraph,"",@"SHT_CUDA_CALLGRAPH"
	.align	4
	.sectionentsize	8
	.align		4
        /*0000*/ 	.word	0x00000000
	.align		4
        /*0004*/ 	.word	0xffffffff
	.align		4
        /*0008*/ 	.word	index@(_Z9workVisitPbPiS0_iiS0_S0_)
	.align		4
        /*000c*/ 	.word	index@(vprintf)
	.align		4
        /*0010*/ 	.word	index@(_Z14checkDiagonalePbi)
	.align		4
        /*0014*/ 	.word	index@(vprintf)
	.align		4
        /*0018*/ 	.word	0x00000000
	.align		4
        /*001c*/ 	.word	0xfffffffe
	.align		4
        /*0020*/ 	.word	0x00000000
	.align		4
        /*0024*/ 	.word	0xfffffffd
	.align		4
        /*0028*/ 	.word	0x00000000
	.align		4
        /*002c*/ 	.word	0xfffffffc


//--------------------- .nv.constant4             --------------------------
	.section	.nv.constant4,"a",@progbits
	.align	8
	.align		8
.nv.constant4:
        /*0000*/ 	.dword	vprintf
	.align		8
        /*0008*/ 	.dword	$str
	.align		8
        /*0010*/ 	.dword	$str$1
	.align		8
        /*0018*/ 	.dword	$str$2
	.align		8
        /*0020*/ 	.dword	$str$3


//--------------------- .text._Z9workVisitPbPiS0_iiS0_S0_ --------------------------
	.section	.text._Z9workVisitPbPiS0_iiS0_S0_,"ax",@progbits
	.align	128
        .global         _Z9workVisitPbPiS0_iiS0_S0_
        .type           _Z9workVisitPbPiS0_iiS0_S0_,@function
        .size           _Z9workVisitPbPiS0_iiS0_S0_,(.L_x_52 - _Z9workVisitPbPiS0_iiS0_S0_)
        .other          _Z9workVisitPbPiS0_iiS0_S0_,@"STO_CUDA_ENTRY STV_DEFAULT"
_Z9workVisitPbPiS0_iiS0_S0_:
.text._Z9workVisitPbPiS0_iiS0_S0_:
[----:B------:R-:W0:Y:S01]  /*0000*/  LDC R1, c[0x0][0x37c] ;  /* 0x0000df00ff017b82 */ /* 0x000e220000000800 */
[----:B------:R-:W1:Y:S07]  /*0010*/  LDCU UR5, c[0x0][0x2fc] ;  /* 0x00005f80ff0577ac */ /* 0x000e6e0008000800 */
[----:B------:R-:W2:Y:S01]  /*0020*/  LDC R16, c[0x0][0x360] ;  /* 0x0000d800ff107b82 */ /* 0x000ea20000000800 */
[----:B0-----:R-:W-:Y:S01]  /*0030*/  VIADD R1, R1, 0xfffffff8 ;  /* 0xfffffff801017836 */ /* 0x001fe20000000000 */
[----:B------:R-:W2:Y:S01]  /*0040*/  LDCU UR4, c[0x0][0x370] ;  /* 0x00006e00ff0477ac */ /* 0x000ea20008000800 */
[----:B------:R-:W0:Y:S05]  /*0050*/  LDCU.64 UR36, c[0x0][0x358] ;  /* 0x00006b00ff2477ac */ /* 0x000e2a0008000a00 */
[----:B------:R-:W3:Y:S08]  /*0060*/  LDC.64 R4, c[0x0][0x388] ;  /* 0x0000e200ff047b82 */ /* 0x000ef00000000a00 */
[----:B------:R-:W3:Y:S01]  /*0070*/  LDC.64 R2, c[0x0][0x398] ;  /* 0x0000e600ff027b82 */ /* 0x000ee20000000a00 */
[----:B--2---:R-:W-:-:S04]  /*0080*/  IMAD R18, R16, UR4, RZ ;  /* 0x0000000410127c24 */ /* 0x004fc8000f8e02ff */
[----:B------:R-:W2:Y:S01]  /*0090*/  I2F.U32.RP R0, R18 ;  /* 0x0000001200007306 */ /* 0x000ea20000209000 */
[----:B---3--:R-:W-:-:S07]  /*00a0*/  IMAD.WIDE R4, R2, 0x4, R4 ;  /* 0x0000000402047825 */ /* 0x008fce00078e0204 */
[----:B--2---:R-:W2:Y:S01]  /*00b0*/  MUFU.RCP R0, R0 ;  /* 0x0000000000007308 */ /* 0x004ea20000001000 */
[----:B------:R-:W-:Y:S01]  /*00c0*/  IADD3 R9, PT, PT, RZ, -R18, RZ ;  /* 0x80000012ff097210 */ /* 0x000fe20007ffe0ff */
[----:B0-----:R0:W5:Y:S01]  /*00d0*/  LDG.E R19, desc[UR36][R4.64] ;  /* 0x0000002404137981 */ /* 0x001162000c1e1900 */
[----:B------:R-:W-:Y:S01]  /*00e0*/  ISETP.NE.U32.AND P2, PT, R18, RZ, PT ;  /* 0x000000ff1200720c */ /* 0x000fe20003f45070 */
[----:B------:R-:W3:Y:S01]  /*00f0*/  S2UR UR6, SR_CTAID.X ;  /* 0x00000000000679c3 */ /* 0x000ee20000002500 */
[----:B------:R-:W4:Y:S01]  /*0100*/  LDCU UR4, c[0x0][0x2f8] ;  /* 0x00005f00ff0477ac */ /* 0x000f220008000800 */
[----:B--2---:R-:W-:-:S04]  /*0110*/  VIADD R6, R0, 0xffffffe ;  /* 0x0ffffffe00067836 */ /* 0x004fc80000000000 */
[----:B------:R2:W0:Y:S02]  /*0120*/  F2I.FTZ.U32.TRUNC.NTZ R7, R6 ;  /* 0x0000000600077305 */ /* 0x000424000021f000 */
[----:B--2---:R-:W-:Y:S02]  /*0130*/  IMAD.MOV.U32 R6, RZ, RZ, RZ ;  /* 0x000000ffff067224 */ /* 0x004fe400078e00ff */
[----:B0-----:R-:W-:Y:S02]  /*0140*/  IMAD R5, R9, R7, RZ ;  /* 0x0000000709057224 */ /* 0x001fe400078e02ff */
[----:B------:R-:W3:Y:S02]  /*0150*/  S2R R9, SR_TID.X ;  /* 0x0000000000097919 */ /* 0x000ee40000002100 */
[----:B------:R-:W-:-:S06]  /*0160*/  IMAD.HI.U32 R4, R7, R5, R6 ;  /* 0x0000000507047227 */ /* 0x000fcc00078e0006 */
[----:B------:R-:W-:-:S05]  /*0170*/  IMAD.HI.U32 R7, R4, R3, RZ ;  /* 0x0000000304077227 */ /* 0x000fca00078e00ff */
[----:B------:R-:W-:-:S05]  /*0180*/  IADD3 R4, PT, PT, -R7, RZ, RZ ;  /* 0x000000ff07047210 */ /* 0x000fca0007ffe1ff */
[----:B------:R-:W-:Y:S02]  /*0190*/  IMAD R3, R18, R4, R3 ;  /* 0x0000000412037224 */ /* 0x000fe400078e0203 */
[----:B------:R-:W0:Y:S03]  /*01a0*/  LDC.64 R4, c[0x0][0x390] ;  /* 0x0000e400ff047b82 */ /* 0x000e260000000a00 */
[----:B------:R-:W-:Y:S01]  /*01b0*/  ISETP.GE.U32.AND P0, PT, R3, R18, PT ;  /* 0x000000120300720c */ /* 0x000fe20003f06070 */
[----:B---3--:R-:W-:-:S12]  /*01c0*/  IMAD R16, R16, UR6, R9 ;  /* 0x0000000610107c24 */ /* 0x008fd8000f8e0209 */
[----:B------:R-:W-:Y:S01]  /*01d0*/  @P0 IMAD.IADD R3, R3, 0x1, -R18 ;  /* 0x0000000103030824 */ /* 0x000fe200078e0a12 */
[----:B------:R-:W-:-:S04]  /*01e0*/  @P0 IADD3 R7, PT, PT, R7, 0x1, RZ ;  /* 0x0000000107070810 */ /* 0x000fc80007ffe0ff */
[----:B------:R-:W-:Y:S01]  /*01f0*/  ISETP.GE.U32.AND P1, PT, R3, R18, PT ;  /* 0x000000120300720c */ /* 0x000fe20003f26070 */
[----:B0-----:R-:W-:-:S05]  /*0200*/  IMAD.WIDE R4, R2, 0x4, R4 ;  /* 0x0000000402047825 */ /* 0x001fca00078e0204 */
[----:B------:R0:W-:Y:S07]  /*0210*/  STG.E desc[UR36][R4.64], RZ ;  /* 0x000000ff04007986 */ /* 0x0001ee000c101924 */
[----:B------:R-:W-:Y:S01]  /*0220*/  @P1 VIADD R7, R7, 0x1 ;  /* 0x0000000107071836 */ /* 0x000fe20000000000 */
[----:B------:R-:W-:Y:S02]  /*0230*/  @!P2 LOP3.LUT R7, RZ, R18, RZ, 0x33, !PT ;  /* 0x00000012ff07a212 */ /* 0x000fe400078e33ff */
[----:B----4-:R-:W-:-:S02]  /*0240*/  IADD3 R17, P1, PT, R1, UR4, RZ ;  /* 0x0000000401117c10 */ /* 0x010fc4000ff3e0ff */
[----:B------:R-:W-:Y:S02]  /*0250*/  I2FP.F32.U32 R7, R7 ;  /* 0x0000000700077245 */ /* 0x000fe40000201000 */
[----:B-1----:R-:W-:Y:S02]  /*0260*/  IADD3.X R2, PT, PT, RZ, UR5, RZ, P1, !PT ;  /* 0x00000005ff027c10 */ /* 0x002fe40008ffe4ff */
[----:B------:R-:W-:-:S13]  /*0270*/  FSETP.GT.AND P0, PT, R7, -1, PT ;  /* 0xbf8000000700780b */ /* 0x000fda0003f04000 */
[----:B0-----:R-:W-:Y:S05]  /*0280*/  @!P0 BRA `(.L_x_0) ;  /* 0x0000000400088947 */ /* 0x001fea0003800000 */
[----:B------:R-:W-:Y:S01]  /*0290*/  FADD R22, R7, 1 ;  /* 0x3f80000007167421 */ /* 0x000fe20000000000 */
[----:B------:R-:W0:Y:S01]  /*02a0*/  LDCU UR39, c[0x0][0x39c] ;  /* 0x00007380ff2777ac */ /* 0x000e220008000800 */
[----:B------:R-:W-:-:S05]  /*02b0*/  UMOV UR38, URZ ;  /* 0x000000ff00267c82 */ /* 0x000fca0008000000 */
.L_x_5:
[----:B------:R-:W-:-:S05]  /*02c0*/  IMAD R3, R18, UR38, R16 ;  /* 0x0000002612037c24 */ /* 0x000fca000f8e0210 */
[----:B0-----:R-:W-:-:S13]  /*02d0*/  ISETP.GE.AND P0, PT, R3, UR39, PT ;  /* 0x0000002703007c0c */ /* 0x001fda000bf06270 */
[----:B--2---:R-:W-:Y:S05]  /*02e0*/  @P0 BRA `(.L_x_1) ;  /* 0x0000000000d80947 */ /* 0x004fea0003800000 */
[----:B------:R-:W0:Y:S02]  /*02f0*/  LDC.64 R6, c[0x0][0x390] ;  /* 0x0000e400ff067b82 */ /* 0x000e240000000a00 */
[----:B0-----:R-:W-:-:S05]  /*0300*/  IMAD.WIDE R6, R3, 0x4, R6 ;  /* 0x0000000403067825 */ /* 0x001fca00078e0206 */
[----:B------:R-:W2:Y:S02]  /*0310*/  LDG.E R13, desc[UR36][R6.64] ;  /* 0x00000024060d7981 */ /* 0x000ea4000c1e1900 */
[----:B--2---:R-:W-:-:S13]  /*0320*/  ISETP.NE.AND P0, PT, R13, RZ, PT ;  /* 0x000000ff0d00720c */ /* 0x004fda0003f05270 */
[----:B------:R-:W-:Y:S05]  /*0330*/  @!P0 BRA `(.L_x_1) ;  /* 0x0000000000c48947 */ /* 0x000fea0003800000 */
[----:B------:R-:W0:Y:S08]  /*0340*/  LDC.64 R4, c[0x0][0x388] ;  /* 0x0000e200ff047b82 */ /* 0x000e300000000a00 */
[----:B------:R-:W1:Y:S01]  /*0350*/  LDC.64 R10, c[0x0][0x3a8] ;  /* 0x0000ea00ff0a7b82 */ /* 0x000e620000000a00 */
[----:B0-----:R-:W-:-:S06]  /*0360*/  IMAD.WIDE R8, R13, 0x4, R4 ;  /* 0x000000040d087825 */ /* 0x001fcc00078e0204 */
[----:B------:R-:W2:Y:S01]  /*0370*/  LDG.E R8, desc[UR36][R8.64] ;  /* 0x0000002408087981 */ /* 0x000ea2000c1e1900 */
[----:B-----5:R-:W-:-:S04]  /*0380*/  ISETP.NE.AND P0, PT, R19, -0x1, PT ;  /* 0xffffffff1300780c */ /* 0x020fc80003f05270 */
[----:B--2---:R-:W-:-:S13]  /*0390*/  ISETP.NE.OR P0, PT, R8, RZ, P0 ;  /* 0x000000ff0800720c */ /* 0x004fda0000705670 */
[----:B-1----:R-:W-:Y:S05]  /*03a0*/  @P0 BRA `(.L_x_2) ;  /* 0x00000000001c0947 */ /* 0x002fea0003800000 */
[----:B------:R-:W-:-:S05]  /*03b0*/  IMAD.WIDE R8, R3, 0x4, R10 ;  /* 0x0000000403087825 */ /* 0x000fca00078e020a */
[----:B------:R3:W-:Y:S04]  /*03c0*/  STG.E desc[UR36][R8.64], R13 ;  /* 0x0000000d08007986 */ /* 0x0007e8000c101924 */
[----:B------:R-:W2:Y:S01]  /*03d0*/  LDG.E R7, desc[UR36][R6.64] ;  /* 0x0000002406077981 */ /* 0x000ea2000c1e1900 */
[----:B------:R-:W-:Y:S02]  /*03e0*/  IMAD.MOV.U32 R3, RZ, RZ, 0x1 ;  /* 0x00000001ff037424 */ /* 0x000fe400078e00ff */
[----:B--2---:R-:W-:-:S05]  /*03f0*/  IMAD.WIDE R4, R7, 0x4, R4 ;  /* 0x0000000407047825 */ /* 0x004fca00078e0204 */
[----:B------:R3:W-:Y:S01]  /*0400*/  STG.E desc[UR36][R4.64], R3 ;  /* 0x0000000304007986 */ /* 0x0007e2000c101924 */
[----:B------:R-:W-:Y:S05]  /*0410*/  BRA `(.L_x_1) ;  /* 0x00000000008c7947 */ /* 0x000fea0003800000 */
.L_x_2:
[----:B------:R-:W-:-:S04]  /*0420*/  ISETP.NE.AND P0, PT, R19, 0x1, PT ;  /* 0x000000011300780c */ /* 0x000fc80003f05270 */
[----:B------:R-:W-:-:S13]  /*0430*/  ISETP.NE.OR P0, PT, R8, RZ, P0 ;  /* 0x000000ff0800720c */ /* 0x000fda0000705670 */
[----:B------:R-:W-:Y:S05]  /*0440*/  @P0 BRA `(.L_x_3) ;  /* 0x0000000000180947 */ /* 0x000fea0003800000 */
[----:B------:R-:W-:-:S05]  /*0450*/  IMAD.WIDE R10, R3, 0x4, R10 ;  /* 0x00000004030a7825 */ /* 0x000fca00078e020a */
[----:B------:R2:W-:Y:S04]  /*0460*/  STG.E desc[UR36][R10.64], R13 ;  /* 0x0000000d0a007986 */ /* 0x0005e8000c101924 */
[----:B------:R-:W3:Y:S02]  /*0470*/  LDG.E R7, desc[UR36][R6.64] ;  /* 0x0000002406077981 */ /* 0x000ee4000c1e1900 */
[----:B---3--:R-:W-:-:S05]  /*0480*/  IMAD.WIDE R4, R7, 0x4, R4 ;  /* 0x0000000407047825 */ /* 0x008fca00078e0204 */
[----:B------:R2:W-:Y:S01]  /*0490*/  STG.E desc[UR36][R4.64], RZ ;  /* 0x000000ff04007986 */ /* 0x0005e2000c101924 */
[----:B------:R-:W-:Y:S05]  /*04a0*/  BRA `(.L_x_1) ;  /* 0x0000000000687947 */ /* 0x000fea0003800000 */
.L_x_3:
[----:B------:R-:W-:-:S04]  /*04b0*/  IADD3 R0, PT, PT, -R19, RZ, RZ ;  /* 0x000000ff13007210 */ /* 0x000fc80007ffe1ff */
[----:B------:R-:W-:-:S13]  /*04c0*/  ISETP.NE.AND P0, PT, R8, R0, PT ;  /* 0x000000000800720c */ /* 0x000fda0003f05270 */
[----:B------:R-:W0:Y:S02]  /*04d0*/  @!P0 LDC.64 R4, c[0x0][0x3a8] ;  /* 0x0000ea00ff048b82 */ /* 0x000e240000000a00 */
[----:B0-----:R-:W-:-:S05]  /*04e0*/  @!P0 IMAD.WIDE R4, R3, 0x4, R4 ;  /* 0x0000000403048825 */ /* 0x001fca00078e0204 */
[----:B------:R0:W-:Y:S01]  /*04f0*/  @!P0 STG.E desc[UR36][R4.64], R13 ;  /* 0x0000000d04008986 */ /* 0x0001e2000c101924 */
[----:B------:R-:W-:Y:S05]  /*0500*/  @!P0 BRA `(.L_x_1) ;  /* 0x0000000000508947 */ /* 0x000fea0003800000 */
[----:B------:R-:W-:-:S04]  /*0510*/  LOP3.LUT R0, R8, R19, RZ, 0xc0, !PT ;  /* 0x0000001308007212 */ /* 0x000fc800078ec0ff */
[----:B------:R-:W-:-:S13]  /*0520*/  ISETP.NE.AND P0, PT, R0, -0x1, PT ;  /* 0xffffffff0000780c */ /* 0x000fda0003f05270 */
[----:B------:R-:W-:Y:S05]  /*0530*/  @P0 BRA `(.L_x_1) ;  /* 0x0000000000440947 */ /* 0x000fea0003800000 */
[----:B------:R-:W-:Y:S01]  /*0540*/  MOV R0, 0x0 ;  /* 0x0000000000007802 */ /* 0x000fe20000000f00 */
[----:B------:R1:W-:Y:S01]  /*0550*/  STL [R1], R16 ;  /* 0x0000001001007387 */ /* 0x0003e20000100800 */
[----:B------:R-:W0:Y:S01]  /*0560*/  LDCU.64 UR4, c[0x4][0x20] ;  /* 0x01000400ff0477ac */ /* 0x000e220008000a00 */
[----:B------:R-:W-:Y:S01]  /*0570*/  IMAD.MOV.U32 R6, RZ, RZ, R17 ;  /* 0x000000ffff067224 */ /* 0x000fe200078e0011 */
[----:B------:R1:W2:Y:S01]  /*0580*/  LDC.64 R8, c[0x4][R0] ;  /* 0x0100000000087b82 */ /* 0x0002a20000000a00 */
[----:B------:R-:W-:Y:S01]  /*0590*/  MOV R7, R2 ;  /* 0x0000000200077202 */ /* 0x000fe20000000f00 */
[----:B0-----:R-:W-:Y:S01]  /*05a0*/  IMAD.U32 R4, RZ, RZ, UR4 ;  /* 0x00000004ff047e24 */ /* 0x001fe2000f8e00ff */
[----:B-1----:R-:W-:-:S07]  /*05b0*/  MOV R5, UR5 ;  /* 0x0000000500057c02 */ /* 0x002fce0008000f00 */
[----:B------:R-:W-:-:S07]  /*05c0*/  LEPC R20, `(.L_x_4) ;  /* 0x000000001014794e */ /* 0x000fce0000000000 */
[----:B--2---:R-:W-:Y:S05]  /*05d0*/  CALL.ABS.NOINC R8 ;  /* 0x0000000008007343 */ /* 0x004fea0003c00000 */
.L_x_4:
[----:B------:R-:W0:Y:S01]  /*05e0*/  S2R R0, SR_LANEID ;  /* 0x0000000000007919 */ /* 0x000e220000000000 */
[----:B------:R-:W1:Y:S01]  /*05f0*/  LDC.64 R4, c[0x0][0x3a0] ;  /* 0x0000e800ff047b82 */ /* 0x000e620000000a00 */
[----:B------:R-:W-:Y:S02]  /*0600*/  VOTEU.ANY UR4, UPT, PT ;  /* 0x0000000000047886 */ /* 0x000fe400038e0100 */
[----:B------:R-:W-:Y:S02]  /*0610*/  UFLO.U32 UR5, UR4 ;  /* 0x00000004000572bd */ /* 0x000fe400080e0000 */
[----:B------:R-:W1:Y:S04]  /*0620*/  POPC R3, UR4 ;  /* 0x0000000400037d09 */ /* 0x000e680008000000 */
[----:B0-----:R-:W-:-:S13]  /*0630*/  ISETP.EQ.U32.AND P0, PT, R0, UR5, PT ;  /* 0x0000000500007c0c */ /* 0x001fda000bf02070 */
[----:B-1----:R1:W-:Y:S02]  /*0640*/  @P0 REDG.E.ADD.STRONG.GPU desc[UR36][R4.64], R3 ;  /* 0x000000030400098e */ /* 0x0023e4000c12e124 */
.L_x_1:
[----:B------:R-:W-:Y:S05]  /*0650*/  WARPSYNC.ALL ;  /* 0x0000000000007948 */ /* 0x000fea0003800000 */
[----:B------:R-:W-:Y:S01]  /*0660*/  UIADD3 UR38, UPT, UPT, UR38, 0x1, URZ ;  /* 0x0000000126267890 */ /* 0x000fe2000fffe0ff */
[----:B------:R-:W-:Y:S05]  /*0670*/  BAR.SYNC.DEFER_BLOCKING 0x0 ;  /* 0x0000000000007b1d */ /* 0x000fea0000010000 */
[----:B-1-3--:R-:W-:-:S04]  /*0680*/  I2FP.F32.U32 R3, UR38 ;  /* 0x0000002600037c45 */ /* 0x00afc80008201000 */
[----:B------:R-:W-:-:S13]  /*0690*/  FSETP.GT.AND P0, PT, R22, R3, PT ;  /* 0x000000031600720b */ /* 0x000fda0003f04000 */
[----:B------:R-:W-:Y:S05]  /*06a0*/  @P0 BRA `(.L_x_5) ;  /* 0xfffffffc00040947 */ /* 0x000fea000383ffff */
.L_x_0:
[----:B------:R-:W-:Y:S06]  /*06b0*/  BAR.SYNC.DEFER_BLOCKING 0x0 ;  /* 0x0000000000007b1d */ /* 0x000fec0000010000 */
[----:B------:R-:W-:Y:S05]  /*06c0*/  EXIT ;  /* 0x000000000000794d */ /* 0x000fea0003800000 */
.L_x_6:
[----:B------:R-:W-:-:S00]  /*06d0*/  BRA `(.L_x_6) ;  /* 0xfffffffc00fc7947 */ /* 0x000fc0000383ffff */
[----:B------:R-:W-:-:S00]  /*06e0*/  NOP ;  /* 0x0000000000007918 */ /* 0x000fc00000000000 */
        /* <DEDUP_REMOVED lines=9> */
.L_x_52:


//--------------------- .text._Z11completaSolPii  --------------------------
	.section	.text._Z11completaSolPii,"ax",@progbits
	.align	128
        .global         _Z11completaSolPii
        .type           _Z11completaSolPii,@function
        .size           _Z11completaSolPii,(.L_x_53 - _Z11completaSolPii)
        .other          _Z11completaSolPii,@"STO_CUDA_ENTRY STV_DEFAULT"
_Z11completaSolPii:
.text._Z11completaSolPii:
[----:B------:R-:W-:Y:S01]  /*0000*/  LDC R1, c[0x0][0x37c] ;  /* 0x0000df00ff017b82 */ /* 0x000fe20000000800 */
[----:B------:R-:W0:Y:S07]  /*0010*/  LDCU UR6, c[0x0][0x360] ;  /* 0x00006c00ff0677ac */ /* 0x000e2e0008000800 */
[----:B------:R-:W1:Y:S01]  /*0020*/  LDC R0, c[0x0][0x388] ;  /* 0x0000e200ff007b82 */ /* 0x000e620000000800 */
[----:B------:R-:W0:Y:S07]  /*0030*/  LDCU UR5, c[0x0][0x370] ;  /* 0x00006e00ff0577ac */ /* 0x000e2e0008000800 */
[----:B------:R-:W2:Y:S01]  /*0040*/  S2UR UR4, SR_CTAID.X ;  /* 0x00000000000479c3 */ /* 0x000ea20000002500 */
[----:B0-----:R-:W-:Y:S01]  /*0050*/  UIMAD UR5, UR6, UR5, URZ ;  /* 0x00000005060572a4 */ /* 0x001fe2000f8e02ff */
[----:B-1----:R-:W-:-:S05]  /*0060*/  LEA.HI R0, R0, R0, RZ, 0x1 ;  /* 0x0000000000007211 */ /* 0x002fca00078f08ff */
[----:B------:R-:W-:Y:S01]  /*0070*/  IMAD R5, RZ, RZ, -UR5 ;  /* 0x80000005ff057e24 */ /* 0x000fe2000f8e02ff */
[----:B------:R-:W-:Y:S02]  /*0080*/  SHF.R.S32.HI R9, RZ, 0x1, R0 ;  /* 0x00000001ff097819 */ /* 0x000fe40000011400 */
[----:B------:R-:W0:Y:S01]  /*0090*/  I2F.U32.RP R4, UR5 ;  /* 0x0000000500047d06 */ /* 0x000e220008209000 */
[----:B------:R-:W-:Y:S01]  /*00a0*/  ISETP.NE.U32.AND P2, PT, RZ, UR5, PT ;  /* 0x00000005ff007c0c */ /* 0x000fe2000bf45070 */
[----:B--2---:R-:W-:-:S06]  /*00b0*/  UIMAD UR4, UR4, UR6, URZ ;  /* 0x00000006040472a4 */ /* 0x004fcc000f8e02ff */
[----:B0-----:R-:W0:Y:S02]  /*00c0*/  MUFU.RCP R4, R4 ;  /* 0x0000000400047308 */ /* 0x001e240000001000 */
[----:B0-----:R-:W-:-:S06]  /*00d0*/  VIADD R2, R4, 0xffffffe ;  /* 0x0ffffffe04027836 */ /* 0x001fcc0000000000 */
[----:B------:R0:W1:Y:S02]  /*00e0*/  F2I.FTZ.U32.TRUNC.NTZ R3, R2 ;  /* 0x0000000200037305 */ /* 0x000064000021f000 */
[----:B0-----:R-:W-:Y:S02]  /*00f0*/  IMAD.MOV.U32 R2, RZ, RZ, RZ ;  /* 0x000000ffff027224 */ /* 0x001fe400078e00ff */
[----:B-1----:R-:W-:-:S04]  /*0100*/  IMAD R5, R5, R3, RZ ;  /* 0x0000000305057224 */ /* 0x002fc800078e02ff */
[----:B------:R-:W-:-:S06]  /*0110*/  IMAD.HI.U32 R6, R3, R5, R2 ;  /* 0x0000000503067227 */ /* 0x000fcc00078e0002 */
[----:B------:R-:W-:-:S05]  /*0120*/  IMAD.HI.U32 R6, R6, R9, RZ ;  /* 0x0000000906067227 */ /* 0x000fca00078e00ff */
[----:B------:R-:W-:-:S05]  /*0130*/  IADD3 R0, PT, PT, -R6, RZ, RZ ;  /* 0x000000ff06007210 */ /* 0x000fca0007ffe1ff */
[----:B------:R-:W-:-:S05]  /*0140*/  IMAD R0, R0, UR5, R9 ;  /* 0x0000000500007c24 */ /* 0x000fca000f8e0209 */
[----:B------:R-:W-:-:S13]  /*0150*/  ISETP.GE.U32.AND P0, PT, R0, UR5, PT ;  /* 0x0000000500007c0c */ /* 0x000fda000bf06070 */
[----:B------:R-:W-:Y:S02]  /*0160*/  @P0 VIADD R0, R0, -UR5 ;  /* 0x8000000500000c36 */ /* 0x000fe40008000000 */
[----:B------:R-:W-:-:S03]  /*0170*/  @P0 VIADD R6, R6, 0x1 ;  /* 0x0000000106060836 */ /* 0x000fc60000000000 */
[----:B------:R-:W-:-:S13]  /*0180*/  ISETP.GE.U32.AND P1, PT, R0, UR5, PT ;  /* 0x0000000500007c0c */ /* 0x000fda000bf26070 */
[----:B------:R-:W-:Y:S02]  /*0190*/  @P1 IADD3 R6, PT, PT, R6, 0x1, RZ ;  /* 0x0000000106061810 */ /* 0x000fe40007ffe0ff */
[----:B------:R-:W-:-:S04]  /*01a0*/  @!P2 LOP3.LUT R6, RZ, UR5, RZ, 0x33, !PT ;  /* 0x00000005ff06ac12 */ /* 0x000fc8000f8e33ff */
[----:B------:R-:W-:-:S04]  /*01b0*/  I2FP.F32.U32 R6, R6 ;  /* 0x0000000600067245 */ /* 0x000fc80000201000 */
[----:B------:R-:W-:-:S13]  /*01c0*/  FSETP.GT.AND P0, PT, R6, -1, PT ;  /* 0xbf8000000600780b */ /* 0x000fda0003f04000 */
[----:B------:R-:W-:Y:S05]  /*01d0*/  @!P0 BRA `(.L_x_7) ;  /* 0x0000000000c48947 */ /* 0x000fea0003800000 */
[----:B------:R-:W0:Y:S01]  /*01e0*/  S2R R8, SR_TID.X ;  /* 0x0000000000087919 */ /* 0x000e220000002100 */
[----:B------:R-:W1:Y:S01]  /*01f0*/  LDC.64 R2, c[0x0][0x380] ;  /* 0x0000e000ff027b82 */ /* 0x000e620000000a00 */
[----:B------:R-:W-:Y:S01]  /*0200*/  FADD R0, R6, 1 ;  /* 0x3f80000006007421 */ /* 0x000fe20000000000 */
[----:B------:R-:W-:Y:S01]  /*0210*/  IMAD.MOV.U32 R11, RZ, RZ, RZ ;  /* 0x000000ffff0b7224 */ /* 0x000fe200078e00ff */
[----:B------:R-:W2:Y:S02]  /*0220*/  LDCU.64 UR6, c[0x0][0x358] ;  /* 0x00006b00ff0677ac */ /* 0x000ea40008000a00 */
[----:B0-2---:R-:W-:-:S07]  /*0230*/  VIADD R8, R8, UR4 ;  /* 0x0000000408087c36 */ /* 0x005fce0008000000 */
.L_x_14:
[----:B------:R-:W-:Y:S01]  /*0240*/  IMAD R4, R11, UR5, R8 ;  /* 0x000000050b047c24 */ /* 0x000fe2000f8e0208 */
[----:B------:R-:W-:Y:S04]  /*0250*/  BSSY.RECONVERGENT B0, `(.L_x_8) ;  /* 0x0000025000007945 */ /* 0x000fe80003800200 */
[----:B------:R-:W-:-:S13]  /*0260*/  ISETP.GE.AND P0, PT, R4, R9, PT ;  /* 0x000000090400720c */ /* 0x000fda0003f06270 */
[----:B------:R-:W-:Y:S05]  /*0270*/  @P0 BRA `(.L_x_9) ;  /* 0x0000000000880947 */ /* 0x000fea0003800000 */
[----:B-1----:R-:W-:-:S05]  /*0280*/  IMAD.WIDE R4, R4, 0x4, R2 ;  /* 0x0000000404047825 */ /* 0x002fca00078e0202 */
[----:B------:R-:W2:Y:S01]  /*0290*/  LDG.E R10, desc[UR6][R4.64] ;  /* 0x00000006040a7981 */ /* 0x000ea2000c1e1900 */
[----:B------:R-:W-:Y:S01]  /*02a0*/  BSSY.RECONVERGENT B1, `(.L_x_10) ;  /* 0x0000011000017945 */ /* 0x000fe20003800200 */
[----:B------:R-:W-:Y:S01]  /*02b0*/  IMAD.WIDE R6, R9, 0x4, R4 ;  /* 0x0000000409067825 */ /* 0x000fe200078e0204 */
[----:B--2---:R-:W-:-:S13]  /*02c0*/  ISETP.NE.AND P0, PT, R10, RZ, PT ;  /* 0x000000ff0a00720c */ /* 0x004fda0003f05270 */
[----:B------:R-:W-:Y:S05]  /*02d0*/  @P0 BRA `(.L_x_11) ;  /* 0x0000000000340947 */ /* 0x000fea0003800000 */
[----:B------:R-:W2:Y:S02]  /*02e0*/  LDG.E R10, desc[UR6][R6.64] ;  /* 0x00000006060a7981 */ /* 0x000ea4000c1e1900 */
[----:B--2---:R-:W-:-:S13]  /*02f0*/  ISETP.NE.AND P0, PT, R10, -0x1, PT ;  /* 0xffffffff0a00780c */ /* 0x004fda0003f05270 */
[----:B------:R-:W-:Y:S05]  /*0300*/  @!P0 BRA `(.L_x_12) ;  /* 0x00000000001c8947 */ /* 0x000fea0003800000 */
[----:B------:R-:W-:Y:S01]  /*0310*/  ISETP.NE.AND P0, PT, R10, 0x1, PT ;  /* 0x000000010a00780c */ /* 0x000fe20003f05270 */
[----:B------:R-:W-:-:S12]  /*0320*/  HFMA2 R10, -RZ, RZ, 0, 0 ;  /* 0x00000000ff0a7431 */ /* 0x000fd800000001ff */
[----:B------:R-:W-:Y:S05]  /*0330*/  @P0 BRA `(.L_x_11) ;  /* 0x00000000001c0947 */ /* 0x000fea0003800000 */
[----:B------:R-:W-:Y:S02]  /*0340*/  IMAD.MOV.U32 R13, RZ, RZ, -0x1 ;  /* 0xffffffffff0d7424 */ /* 0x000fe400078e00ff */
[----:B------:R-:W-:-:S03]  /*0350*/  IMAD.MOV.U32 R10, RZ, RZ, -0x1 ;  /* 0xffffffffff0a7424 */ /* 0x000fc600078e00ff */
[----:B------:R1:W-:Y:S01]  /*0360*/  STG.E desc[UR6][R4.64], R13 ;  /* 0x0000000d04007986 */ /* 0x0003e2000c101906 */
[----:B------:R-:W-:Y:S05]  /*0370*/  BRA `(.L_x_11) ;  /* 0x00000000000c7947 */ /* 0x000fea0003800000 */
.L_x_12:
[----:B------:R-:W-:Y:S01]  /*0380*/  MOV R13, 0x1 ;  /* 0x00000001000d7802 */ /* 0x000fe20000000f00 */
[----:B------:R-:W-:-:S04]  /*0390*/  IMAD.MOV.U32 R10, RZ, RZ, 0x1 ;  /* 0x00000001ff0a7424 */ /* 0x000fc800078e00ff */
[----:B------:R0:W-:Y:S03]  /*03a0*/  STG.E desc[UR6][R4.64], R13 ;  /* 0x0000000d04007986 */ /* 0x0001e6000c101906 */
.L_x_11:
[----:B------:R-:W-:Y:S05]  /*03b0*/  BSYNC.RECONVERGENT B1 ;  /* 0x0000000000017941 */ /* 0x000fea0003800200 */
.L_x_10:
[----:B------:R-:W-:-:S13]  /*03c0*/  ISETP.NE.AND P0, PT, R10, RZ, PT ;  /* 0x000000ff0a00720c */ /* 0x000fda0003f05270 */
[----:B------:R-:W-:Y:S05]  /*03d0*/  @!P0 BRA `(.L_x_9) ;  /* 0x0000000000308947 */ /* 0x000fea0003800000 */
[----:B01----:R-:W2:Y:S02]  /*03e0*/  LDG.E R4, desc[UR6][R6.64] ;  /* 0x0000000606047981 */ /* 0x003ea4000c1e1900 */
[----:B--2---:R-:W-:-:S13]  /*03f0*/  ISETP.NE.AND P0, PT, R4, RZ, PT ;  /* 0x000000ff0400720c */ /* 0x004fda0003f05270 */
[----:B------:R-:W-:Y:S05]  /*0400*/  @P0 BRA `(.L_x_9) ;  /* 0x0000000000240947 */ /* 0x000fea0003800000 */
[----:B------:R-:W-:-:S13]  /*0410*/  ISETP.NE.AND P0, PT, R10, -0x1, PT ;  /* 0xffffffff0a00780c */ /* 0x000fda0003f05270 */
[----:B------:R-:W-:Y:S05]  /*0420*/  @!P0 BRA `(.L_x_13) ;  /* 0x0000000000148947 */ /* 0x000fea0003800000 */
[----:B------:R-:W-:-:S13]  /*0430*/  ISETP.NE.AND P0, PT, R10, 0x1, PT ;  /* 0x000000010a00780c */ /* 0x000fda0003f05270 */
[----:B------:R-:W-:Y:S05]  /*0440*/  @P0 BRA `(.L_x_9) ;  /* 0x0000000000140947 */ /* 0x000fea0003800000 */
[----:B------:R-:W-:-:S05]  /*0450*/  IMAD.MOV.U32 R5, RZ, RZ, -0x1 ;  /* 0xffffffffff057424 */ /* 0x000fca00078e00ff */
[----:B------:R3:W-:Y:S01]  /*0460*/  STG.E desc[UR6][R6.64], R5 ;  /* 0x0000000506007986 */ /* 0x0007e2000c101906 */
[----:B------:R-:W-:Y:S05]  /*0470*/  BRA `(.L_x_9) ;  /* 0x0000000000087947 */ /* 0x000fea0003800000 */
.L_x_13:
[----:B------:R-:W-:-:S05]  /*0480*/  HFMA2 R5, -RZ, RZ, 0, 5.9604644775390625e-08 ;  /* 0x00000001ff057431 */ /* 0x000fca00000001ff */
[----:B------:R2:W-:Y:S02]  /*0490*/  STG.E desc[UR6][R6.64], R5 ;  /* 0x0000000506007986 */ /* 0x0005e4000c101906 */
.L_x_9:
[----:B------:R-:W-:Y:S05]  /*04a0*/  BSYNC.RECONVERGENT B0 ;  /* 0x0000000000007941 */ /* 0x000fea0003800200 */
.L_x_8:
[----:B------:R-:W-:-:S05]  /*04b0*/  VIADD R11, R11, 0x1 ;  /* 0x000000010b0b7836 */ /* 0x000fca0000000000 */
[----:B0123--:R-:W-:-:S04]  /*04c0*/  I2FP.F32.U32 R5, R11 ;  /* 0x0000000b00057245 */ /* 0x00ffc80000201000 */
[----:B------:R-:W-:-:S13]  /*04d0*/  FSETP.GT.AND P0, PT, R0, R5, PT ;  /* 0x000000050000720b */ /* 0x000fda0003f04000 */
[----:B------:R-:W-:Y:S05]  /*04e0*/  @P0 BRA `(.L_x_14) ;  /* 0xfffffffc00540947 */ /* 0x000fea000383ffff */
.L_x_7:
[----:B------:R-:W-:Y:S06]  /*04f0*/  BAR.SYNC.DEFER_BLOCKING 0x0 ;  /* 0x0000000000007b1d */ /* 0x000fec0000010000 */
[----:B------:R-:W-:Y:S05]  /*0500*/  EXIT ;  /* 0x000000000000794d */ /* 0x000fea0003800000 */
.L_x_15:
        /* <DEDUP_REMOVED lines=15> */
.L_x_53:


//--------------------- .text._Z12sistemaArrayPiS_i --------------------------
	.section	.text._Z12sistemaArrayPiS_i,"ax",@progbits
	.align	128
        .global         _Z12sistemaArrayPiS_i
        .type           _Z12sistemaArrayPiS_i,@function
        .size           _Z12sistemaArrayPiS_i,(.L_x_54 - _Z12sistemaArrayPiS_i)
        .other          _Z12sistemaArrayPiS_i,@"STO_CUDA_ENTRY STV_DEFAULT"
_Z12sistemaArrayPiS_i:
.text._Z12sistemaArrayPiS_i:
[----:B------:R-:W-:Y:S01]  /*0000*/  LDC R1, c[0x0][0x37c] ;  /* 0x0000df00ff017b82 */ /* 0x000fe20000000800 */
[----:B------:R-:W0:Y:S07]  /*0010*/  LDCU UR5, c[0x0][0x360] ;  /* 0x00006c00ff0577ac */ /* 0x000e2e0008000800 */
[----:B------:R-:W0:Y:S01]  /*0020*/  LDC R0, c[0x0][0x370] ;  /* 0x0000dc00ff007b82 */ /* 0x000e220000000800 */
[----:B------:R-:W1:Y:S02]  /*0030*/  LDCU UR4, c[0x0][0x390] ;  /* 0x00007200ff0477ac */ /* 0x000e640008000800 */
[----:B-1----:R-:W-:Y:S01]  /*0040*/  ULEA.HI UR4, UR4, UR4, URZ, 0x1 ;  /* 0x0000000404047291 */ /* 0x002fe2000f8f08ff */
[----:B0-----:R-:W-:-:S03]  /*0050*/  IMAD R0, R0, UR5, RZ ;  /* 0x0000000500007c24 */ /* 0x001fc6000f8e02ff */
[----:B------:R-:W-:Y:S01]  /*0060*/  USHF.R.S32.HI UR4, URZ, 0x1, UR4 ;  /* 0x00000001ff047899 */ /* 0x000fe20008011404 */
[----:B------:R-:W0:Y:S01]  /*0070*/  I2F.U32.RP R4, R0 ;  /* 0x0000000000047306 */ /* 0x000e220000209000 */
[----:B------:R-:W-:Y:S01]  /*0080*/  IMAD.MOV R5, RZ, RZ, -R0 ;  /* 0x000000ffff057224 */ /* 0x000fe200078e0a00 */
[----:B------:R-:W-:-:S06]  /*0090*/  ISETP.NE.U32.AND P2, PT, R0, RZ, PT ;  /* 0x000000ff0000720c */ /* 0x000fcc0003f45070 */
[----:B0-----:R-:W0:Y:S02]  /*00a0*/  MUFU.RCP R4, R4 ;  /* 0x0000000400047308 */ /* 0x001e240000001000 */
[----:B0-----:R-:W-:-:S06]  /*00b0*/  VIADD R2, R4, 0xffffffe ;  /* 0x0ffffffe04027836 */ /* 0x001fcc0000000000 */
[----:B------:R0:W1:Y:S02]  /*00c0*/  F2I.FTZ.U32.TRUNC.NTZ R3, R2 ;  /* 0x0000000200037305 */ /* 0x000064000021f000 */
[----:B0-----:R-:W-:Y:S02]  /*00d0*/  HFMA2 R2, -RZ, RZ, 0, 0 ;  /* 0x00000000ff027431 */ /* 0x001fe400000001ff */
[----:B-1----:R-:W-:-:S04]  /*00e0*/  IMAD R5, R5, R3, RZ ;  /* 0x0000000305057224 */ /* 0x002fc800078e02ff */
[----:B------:R-:W-:-:S06]  /*00f0*/  IMAD.HI.U32 R3, R3, R5, R2 ;  /* 0x0000000503037227 */ /* 0x000fcc00078e0002 */
[----:B------:R-:W-:-:S04]  /*0100*/  IMAD.HI.U32 R3, R3, UR4, RZ ;  /* 0x0000000403037c27 */ /* 0x000fc8000f8e00ff */
[----:B------:R-:W-:-:S04]  /*0110*/  IMAD.MOV R5, RZ, RZ, -R3 ;  /* 0x000000ffff057224 */ /* 0x000fc800078e0a03 */
[----:B------:R-:W-:Y:S01]  /*0120*/  IMAD R5, R0, R5, UR4 ;  /* 0x0000000400057e24 */ /* 0x000fe2000f8e0205 */
[----:B------:R-:W0:Y:S04]  /*0130*/  S2UR UR4, SR_CTAID.X ;  /* 0x00000000000479c3 */ /* 0x000e280000002500 */
[----:B------:R-:W-:-:S13]  /*0140*/  ISETP.GE.U32.AND P0, PT, R5, R0, PT ;  /* 0x000000000500720c */ /* 0x000fda0003f06070 */
[----:B------:R-:W-:Y:S01]  /*0150*/  @P0 IADD3 R5, PT, PT, -R0, R5, RZ ;  /* 0x0000000500050210 */ /* 0x000fe20007ffe1ff */
[----:B------:R-:W-:-:S03]  /*0160*/  @P0 VIADD R3, R3, 0x1 ;  /* 0x0000000103030836 */ /* 0x000fc60000000000 */
[----:B------:R-:W-:Y:S01]  /*0170*/  ISETP.GE.U32.AND P1, PT, R5, R0, PT ;  /* 0x000000000500720c */ /* 0x000fe20003f26070 */
[----:B0-----:R-:W-:-:S12]  /*0180*/  UIMAD UR4, UR4, UR5, URZ ;  /* 0x00000005040472a4 */ /* 0x001fd8000f8e02ff */
[----:B------:R-:W-:Y:S02]  /*0190*/  @P1 IADD3 R3, PT, PT, R3, 0x1, RZ ;  /* 0x0000000103031810 */ /* 0x000fe40007ffe0ff */
[----:B------:R-:W-:-:S04]  /*01a0*/  @!P2 LOP3.LUT R3, RZ, R0, RZ, 0x33, !PT ;  /* 0x00000000ff03a212 */ /* 0x000fc800078e33ff */
[----:B------:R-:W-:-:S04]  /*01b0*/  I2FP.F32.U32 R3, R3 ;  /* 0x0000000300037245 */ /* 0x000fc80000201000 */
[----:B------:R-:W-:-:S13]  /*01c0*/  FSETP.GT.AND P0, PT, R3, -1, PT ;  /* 0xbf8000000300780b */ /* 0x000fda0003f04000 */
[----:B------:R-:W-:Y:S05]  /*01d0*/  @!P0 BRA `(.L_x_16) ;  /* 0x0000000000588947 */ /* 0x000fea0003800000 */
[----:B------:R-:W0:Y:S01]  /*01e0*/  S2R R9, SR_TID.X ;  /* 0x0000000000097919 */ /* 0x000e220000002100 */
[----:B------:R-:W1:Y:S01]  /*01f0*/  LDC.64 R6, c[0x0][0x388] ;  /* 0x0000e200ff067b82 */ /* 0x000e620000000a00 */
[----:B------:R-:W-:Y:S01]  /*0200*/  FADD R8, R3, 1 ;  /* 0x3f80000003087421 */ /* 0x000fe20000000000 */
[----:B------:R-:W2:Y:S01]  /*0210*/  LDCU.64 UR6, c[0x0][0x358] ;  /* 0x00006b00ff0677ac */ /* 0x000ea20008000a00 */
[----:B------:R-:W3:Y:S01]  /*0220*/  LDCU UR5, c[0x0][0x390] ;  /* 0x00007200ff0577ac */ /* 0x000ee20008000800 */
[----:B0-----:R-:W-:Y:S01]  /*0230*/  IADD3 R9, PT, PT, R9, UR4, RZ ;  /* 0x0000000409097c10 */ /* 0x001fe2000fffe0ff */
[----:B--23--:R-:W-:-:S06]  /*0240*/  UMOV UR4, URZ ;  /* 0x000000ff00047c82 */ /* 0x00cfcc0008000000 */
.L_x_19:
[----:B------:R-:W-:Y:S01]  /*0250*/  IMAD R11, R0, UR4, R9 ;  /* 0x00000004000b7c24 */ /* 0x000fe2000f8e0209 */
[----:B------:R-:W-:Y:S01]  /*0260*/  UIADD3 UR4, UPT, UPT, UR4, 0x1, URZ ;  /* 0x0000000104047890 */ /* 0x000fe2000fffe0ff */
[----:B------:R-:W-:Y:S03]  /*0270*/  BSSY.RECONVERGENT B0, `(.L_x_17) ;  /* 0x000000b000007945 */ /* 0x000fe60003800200 */
[----:B------:R-:W-:Y:S02]  /*0280*/  ISETP.GE.AND P0, PT, R11, UR5, PT ;  /* 0x000000050b007c0c */ /* 0x000fe4000bf06270 */
[----:B0-----:R-:W-:-:S04]  /*0290*/  I2FP.F32.U32 R3, UR4 ;  /* 0x0000000400037c45 */ /* 0x001fc80008201000 */
[----:B------:R-:W-:-:S07]  /*02a0*/  FSETP.GT.AND P1, PT, R8, R3, PT ;  /* 0x000000030800720b */ /* 0x000fce0003f24000 */
[----:B------:R-:W-:Y:S06]  /*02b0*/  @P0 BRA `(.L_x_18) ;  /* 0x0000000000180947 */ /* 0x000fec0003800000 */
[----:B-1----:R-:W-:-:S06]  /*02c0*/  IMAD.WIDE R2, R11, 0x4, R6 ;  /* 0x000000040b027825 */ /* 0x002fcc00078e0206 */
[----:B------:R-:W2:Y:S02]  /*02d0*/  LDG.E R3, desc[UR6][R2.64] ;  /* 0x0000000602037981 */ /* 0x000ea4000c1e1900 */
[----:B--2---:R-:W-:-:S13]  /*02e0*/  ISETP.NE.AND P0, PT, R3, RZ, PT ;  /* 0x000000ff0300720c */ /* 0x004fda0003f05270 */
[----:B------:R-:W0:Y:S02]  /*02f0*/  @P0 LDC.64 R4, c[0x0][0x380] ;  /* 0x0000e000ff040b82 */ /* 0x000e240000000a00 */
[----:B0-----:R-:W-:-:S05]  /*0300*/  @P0 IMAD.WIDE R4, R11, 0x4, R4 ;  /* 0x000000040b040825 */ /* 0x001fca00078e0204 */
[----:B------:R0:W-:Y:S02]  /*0310*/  @P0 STG.E desc[UR6][R4.64], R3 ;  /* 0x0000000304000986 */ /* 0x0001e4000c101906 */
.L_x_18:
[----:B------:R-:W-:Y:S05]  /*0320*/  BSYNC.RECONVERGENT B0 ;  /* 0x0000000000007941 */ /* 0x000fea0003800200 */
.L_x_17:
[----:B------:R-:W-:Y:S05]  /*0330*/  @P1 BRA `(.L_x_19) ;  /* 0xfffffffc00c41947 */ /* 0x000fea000383ffff */
.L_x_16:
[----:B------:R-:W-:Y:S06]  /*0340*/  BAR.SYNC.DEFER_BLOCKING 0x0 ;  /* 0x0000000000007b1d */ /* 0x000fec0000010000 */
[----:B------:R-:W-:Y:S05]  /*0350*/  EXIT ;  /* 0x000000000000794d */ /* 0x000fea0003800000 */
.L_x_20:
        /* <DEDUP_REMOVED lines=10> */
.L_x_54:


//--------------------- .text._Z10daVisitarePbPiii --------------------------
	.section	.text._Z10daVisitarePbPiii,"ax",@progbits
	.align	128
        .global         _Z10daVisitarePbPiii
        .type           _Z10daVisitarePbPiii,@function
        .size           _Z10daVisitarePbPiii,(.L_x_55 - _Z10daVisitarePbPiii)
        .other          _Z10daVisitarePbPiii,@"STO_CUDA_ENTRY STV_DEFAULT"
_Z10daVisitarePbPiii:
.text._Z10daVisitarePbPiii:
        /* <DEDUP_REMOVED lines=9> */
[----:B------:R-:W-:-:S04]  /*0090*/  ISETP.NE.U32.AND P2, PT, R0, RZ, PT ;  /* 0x000000ff0000720c */ /* 0x000fc80003f45070 */
[----:B------:R-:W1:Y:S02]  /*00a0*/  S2UR UR4, SR_CTAID.X ;  /* 0x00000000000479c3 */ /* 0x000e640000002500 */
[----:B0-----:R-:W0:Y:S01]  /*00b0*/  MUFU.RCP R4, R4 ;  /* 0x0000000400047308 */ /* 0x001e220000001000 */
[----:B-1----:R-:W-:Y:S01]  /*00c0*/  UIMAD UR4, UR4, UR6, URZ ;  /* 0x00000006040472a4 */ /* 0x002fe2000f8e02ff */
[----:B0-----:R-:W-:-:S06]  /*00d0*/  VIADD R2, R4, 0xffffffe ;  /* 0x0ffffffe04027836 */ /* 0x001fcc0000000000 */
[----:B------:R0:W1:Y:S02]  /*00e0*/  F2I.FTZ.U32.TRUNC.NTZ R3, R2 ;  /* 0x0000000200037305 */ /* 0x000064000021f000 */
[----:B0-----:R-:W-:Y:S02]  /*00f0*/  HFMA2 R2, -RZ, RZ, 0, 0 ;  /* 0x00000000ff027431 */ /* 0x001fe400000001ff */
[----:B-1----:R-:W-:-:S04]  /*0100*/  IMAD R5, R5, R3, RZ ;  /* 0x0000000305057224 */ /* 0x002fc800078e02ff */
[----:B------:R-:W-:-:S06]  /*0110*/  IMAD.HI.U32 R3, R3, R5, R2 ;  /* 0x0000000503037227 */ /* 0x000fcc00078e0002 */
[----:B------:R-:W-:-:S04]  /*0120*/  IMAD.HI.U32 R3, R3, UR5, RZ ;  /* 0x0000000503037c27 */ /* 0x000fc8000f8e00ff */
[----:B------:R-:W-:-:S04]  /*0130*/  IMAD.MOV R5, RZ, RZ, -R3 ;  /* 0x000000ffff057224 */ /* 0x000fc800078e0a03 */
[----:B------:R-:W-:-:S05]  /*0140*/  IMAD R5, R0, R5, UR5 ;  /* 0x0000000500057e24 */ /* 0x000fca000f8e0205 */
[----:B------:R-:W-:-:S13]  /*0150*/  ISETP.GE.U32.AND P0, PT, R5, R0, PT ;  /* 0x000000000500720c */ /* 0x000fda0003f06070 */
[----:B------:R-:W-:Y:S01]  /*0160*/  @P0 IADD3 R5, PT, PT, -R0, R5, RZ ;  /* 0x0000000500050210 */ /* 0x000fe20007ffe1ff */
[----:B------:R-:W-:-:S03]  /*0170*/  @P0 VIADD R3, R3, 0x1 ;  /* 0x0000000103030836 */ /* 0x000fc60000000000 */
[----:B------:R-:W-:-:S13]  /*0180*/  ISETP.GE.U32.AND P1, PT, R5, R0, PT ;  /* 0x000000000500720c */ /* 0x000fda0003f26070 */
[----:B------:R-:W-:Y:S02]  /*0190*/  @P1 IADD3 R3, PT, PT, R3, 0x1, RZ ;  /* 0x0000000103031810 */ /* 0x000fe40007ffe0ff */
[----:B------:R-:W-:-:S04]  /*01a0*/  @!P2 LOP3.LUT R3, RZ, R0, RZ, 0x33, !PT ;  /* 0x00000000ff03a212 */ /* 0x000fc800078e33ff */
[----:B------:R-:W-:-:S04]  /*01b0*/  I2FP.F32.U32 R3, R3 ;  /* 0x0000000300037245 */ /* 0x000fc80000201000 */
[----:B------:R-:W-:-:S13]  /*01c0*/  FSETP.GT.AND P0, PT, R3, -1, PT ;  /* 0xbf8000000300780b */ /* 0x000fda0003f04000 */
[----:B------:R-:W-:Y:S05]  /*01d0*/  @!P0 BRA `(.L_x_21) ;  /* 0x0000000000608947 */ /* 0x000fea0003800000 */
[----:B------:R-:W0:Y:S01]  /*01e0*/  S2R R7, SR_TID.X ;  /* 0x0000000000077919 */ /* 0x000e220000002100 */
[----:B------:R-:W1:Y:S01]  /*01f0*/  LDC R8, c[0x0][0x394] ;  /* 0x0000e500ff087b82 */ /* 0x000e620000000800 */
[----:B------:R-:W-:Y:S01]  /*0200*/  FADD R6, R3, 1 ;  /* 0x3f80000003067421 */ /* 0x000fe20000000000 */
[----:B------:R-:W2:Y:S01]  /*0210*/  LDCU.64 UR6, c[0x0][0x358] ;  /* 0x00006b00ff0677ac */ /* 0x000ea20008000a00 */
[----:B------:R-:W3:Y:S01]  /*0220*/  LDCU.64 UR8, c[0x0][0x380] ;  /* 0x00007000ff0877ac */ /* 0x000ee20008000a00 */
[----:B0-----:R-:W-:Y:S01]  /*0230*/  VIADD R7, R7, UR4 ;  /* 0x0000000407077c36 */ /* 0x001fe20008000000 */
[----:B--23--:R-:W-:-:S06]  /*0240*/  UMOV UR4, URZ ;  /* 0x000000ff00047c82 */ /* 0x00cfcc0008000000 */
.L_x_24:
[----:B------:R-:W-:Y:S01]  /*0250*/  IMAD R9, R0, UR4, R7 ;  /* 0x0000000400097c24 */ /* 0x000fe2000f8e0207 */
[----:B------:R-:W-:Y:S01]  /*0260*/  UIADD3 UR4, UPT, UPT, UR4, 0x1, URZ ;  /* 0x0000000104047890 */ /* 0x000fe2000fffe0ff */
[----:B------:R-:W-:Y:S03]  /*0270*/  BSSY.RECONVERGENT B0, `(.L_x_22) ;  /* 0x000000d000007945 */ /* 0x000fe60003800200 */
[----:B------:R-:W-:Y:S02]  /*0280*/  ISETP.GE.AND P1, PT, R9, UR5, PT ;  /* 0x0000000509007c0c */ /* 0x000fe4000bf26270 */
[----:B0-----:R-:W-:-:S04]  /*0290*/  I2FP.F32.U32 R3, UR4 ;  /* 0x0000000400037c45 */ /* 0x001fc80008201000 */
[----:B------:R-:W-:-:S07]  /*02a0*/  FSETP.GT.AND P0, PT, R6, R3, PT ;  /* 0x000000030600720b */ /* 0x000fce0003f04000 */
[----:B------:R-:W-:Y:S06]  /*02b0*/  @P1 BRA `(.L_x_23) ;  /* 0x0000000000201947 */ /* 0x000fec0003800000 */
[----:B-1----:R-:W-:-:S05]  /*02c0*/  IMAD R11, R8, UR5, R9 ;  /* 0x00000005080b7c24 */ /* 0x002fca000f8e0209 */
[----:B------:R-:W-:-:S04]  /*02d0*/  IADD3 R4, P1, PT, R11, UR8, RZ ;  /* 0x000000080b047c10 */ /* 0x000fc8000ff3e0ff */
[----:B------:R-:W-:-:S05]  /*02e0*/  LEA.HI.X.SX32 R5, R11, UR9, 0x1, P1 ;  /* 0x000000090b057c11 */ /* 0x000fca00088f0eff */
[----:B------:R-:W2:Y:S02]  /*02f0*/  LDG.E.U8 R4, desc[UR6][R4.64] ;  /* 0x0000000604047981 */ /* 0x000ea4000c1e1100 */
[----:B--2---:R-:W-:-:S13]  /*0300*/  ISETP.NE.AND P1, PT, R4, RZ, PT ;  /* 0x000000ff0400720c */ /* 0x004fda0003f25270 */
[----:B------:R-:W0:Y:S02]  /*0310*/  @P1 LDC.64 R2, c[0x0][0x388] ;  /* 0x0000e200ff021b82 */ /* 0x000e240000000a00 */
[----:B0-----:R-:W-:-:S05]  /*0320*/  @P1 IMAD.WIDE R2, R9, 0x4, R2 ;  /* 0x0000000409021825 */ /* 0x001fca00078e0202 */
[----:B------:R0:W-:Y:S02]  /*0330*/  @P1 STG.E desc[UR6][R2.64], R11 ;  /* 0x0000000b02001986 */ /* 0x0001e4000c101906 */
.L_x_23:
[----:B------:R-:W-:Y:S05]  /*0340*/  BSYNC.RECONVERGENT B0 ;  /* 0x0000000000007941 */ /* 0x000fea0003800200 */
.L_x_22:
[----:B------:R-:W-:Y:S05]  /*0350*/  @P0 BRA `(.L_x_24) ;  /* 0xfffffffc00bc0947 */ /* 0x000fea000383ffff */
.L_x_21:
[----:B------:R-:W-:Y:S06]  /*0360*/  BAR.SYNC.DEFER_BLOCKING 0x0 ;  /* 0x0000000000007b1d */ /* 0x000fec0000010000 */
[----:B------:R-:W-:Y:S05]  /*0370*/  EXIT ;  /* 0x000000000000794d */ /* 0x000fea0003800000 */
.L_x_25:
        /* <DEDUP_REMOVED lines=16> */
.L_x_55:


//--------------------- .text._Z14checkDiagonalePbi --------------------------
	.section	.text._Z14checkDiagonalePbi,"ax",@progbits
	.align	128
        .global         _Z14checkDiagonalePbi
        .type           _Z14checkDiagonalePbi,@function
        .size           _Z14checkDiagonalePbi,(.L_x_56 - _Z14checkDiagonalePbi)
        .other          _Z14checkDiagonalePbi,@"STO_CUDA_ENTRY STV_DEFAULT"
_Z14checkDiagonalePbi:
.text._Z14checkDiagonalePbi:
[----:B------:R-:W0:Y:S08]  /*0000*/  LDC R1, c[0x0][0x37c] ;  /* 0x0000df00ff017b82 */ /* 0x000e300000000800 */
[----:B------:R-:W1:Y:S01]  /*0010*/  LDC R3, c[0x0][0x388] ;  /* 0x0000e200ff037b82 */ /* 0x000e620000000800 */
[----:B------:R-:W2:Y:S01]  /*0020*/  S2R R7, SR_TID.X ;  /* 0x0000000000077919 */ /* 0x000ea20000002100 */
[----:B------:R-:W3:Y:S01]  /*0030*/  LDCU UR5, c[0x0][0x2fc] ;  /* 0x00005f80ff0577ac */ /* 0x000ee20008000800 */
[----:B0-----:R-:W-:Y:S01]  /*0040*/  VIADD R1, R1, 0xfffffff8 ;  /* 0xfffffff801017836 */ /* 0x001fe20000000000 */
[----:B------:R-:W-:Y:S04]  /*0050*/  BSSY.RECONVERGENT B6, `(.L_x_26) ;  /* 0x0000046000067945 */ /* 0x000fe80003800200 */
[----:B------:R-:W2:Y:S08]  /*0060*/  S2UR UR4, SR_CTAID.X ;  /* 0x00000000000479c3 */ /* 0x000eb00000002500 */
[----:B------:R-:W2:Y:S01]  /*0070*/  LDC R2, c[0x0][0x360] ;  /* 0x0000d800ff027b82 */ /* 0x000ea20000000800 */
[----:B-1----:R-:W-:-:S05]  /*0080*/  VIADD R0, R3, 0x1 ;  /* 0x0000000103007836 */ /* 0x002fca0000000000 */
[-C--:B------:R-:W-:Y:S02]  /*0090*/  IABS R8, R0.reuse ;  /* 0x0000000000087213 */ /* 0x080fe40000000000 */
[----:B------:R-:W-:Y:S02]  /*00a0*/  IABS R10, R0 ;  /* 0x00000000000a7213 */ /* 0x000fe40000000000 */
[----:B------:R-:W0:Y:S01]  /*00b0*/  I2F.RP R6, R8 ;  /* 0x0000000800067306 */ /* 0x000e220000209400 */
[----:B------:R-:W-:Y:S02]  /*00c0*/  ISETP.NE.AND P1, PT, R0, RZ, PT ;  /* 0x000000ff0000720c */ /* 0x000fe40003f25270 */
[----:B------:R-:W-:Y:S02]  /*00d0*/  IMAD.MOV R10, RZ, RZ, -R10 ;  /* 0x000000ffff0a7224 */ /* 0x000fe400078e0a0a */
[----:B--2---:R-:W-:Y:S01]  /*00e0*/  IMAD R2, R2, UR4, R7 ;  /* 0x0000000402027c24 */ /* 0x004fe2000f8e0207 */
[----:B------:R-:W1:Y:S04]  /*00f0*/  LDCU UR4, c[0x0][0x2f8] ;  /* 0x00005f00ff0477ac */ /* 0x000e680008000800 */
[----:B------:R-:W-:Y:S01]  /*0100*/  ISETP.GE.AND P2, PT, R2, RZ, PT ;  /* 0x000000ff0200720c */ /* 0x000fe20003f46270 */
[----:B0-----:R-:W0:Y:S02]  /*0110*/  MUFU.RCP R6, R6 ;  /* 0x0000000600067308 */ /* 0x001e240000001000 */
[----:B0-----:R-:W-:Y:S01]  /*0120*/  VIADD R4, R6, 0xffffffe ;  /* 0x0ffffffe06047836 */ /* 0x001fe20000000000 */
[----:B------:R-:W-:-:S05]  /*0130*/  IABS R6, R2 ;  /* 0x0000000200067213 */ /* 0x000fca0000000000 */
[----:B------:R0:W2:Y:S02]  /*0140*/  F2I.FTZ.U32.TRUNC.NTZ R5, R4 ;  /* 0x0000000400057305 */ /* 0x0000a4000021f000 */
[----:B0-----:R-:W-:Y:S02]  /*0150*/  IMAD.MOV.U32 R4, RZ, RZ, RZ ;  /* 0x000000ffff047224 */ /* 0x001fe400078e00ff */
[----:B--2---:R-:W-:-:S04]  /*0160*/  IMAD.MOV R9, RZ, RZ, -R5 ;  /* 0x000000ffff097224 */ /* 0x004fc800078e0a05 */
[----:B------:R-:W-:-:S04]  /*0170*/  IMAD R7, R9, R8, RZ ;  /* 0x0000000809077224 */ /* 0x000fc800078e02ff */
[----:B------:R-:W-:-:S04]  /*0180*/  IMAD.HI.U32 R5, R5, R7, R4 ;  /* 0x0000000705057227 */ /* 0x000fc800078e0004 */
[----:B------:R-:W-:Y:S02]  /*0190*/  IMAD.MOV.U32 R4, RZ, RZ, R10 ;  /* 0x000000ffff047224 */ /* 0x000fe400078e000a */
[----:B------:R-:W-:-:S04]  /*01a0*/  IMAD.HI.U32 R5, R5, R6, RZ ;  /* 0x0000000605057227 */ /* 0x000fc800078e00ff */
[----:B------:R-:W-:Y:S02]  /*01b0*/  IMAD R5, R5, R4, R6 ;  /* 0x0000000405057224 */ /* 0x000fe400078e0206 */
[----:B------:R-:W-:-:S03]  /*01c0*/  IMAD R7, R3, R3, RZ ;  /* 0x0000000303077224 */ /* 0x000fc600078e02ff */
[----:B------:R-:W-:-:S13]  /*01d0*/  ISETP.GT.U32.AND P0, PT, R8, R5, PT ;  /* 0x000000050800720c */ /* 0x000fda0003f04070 */
[----:B------:R-:W-:-:S05]  /*01e0*/  @!P0 IMAD.IADD R5, R5, 0x1, -R8 ;  /* 0x0000000105058824 */ /* 0x000fca00078e0a08 */
[----:B------:R-:W-:-:S13]  /*01f0*/  ISETP.GT.U32.AND P0, PT, R8, R5, PT ;  /* 0x000000050800720c */ /* 0x000fda0003f04070 */
[----:B------:R-:W-:Y:S01]  /*0200*/  @!P0 IMAD.IADD R5, R5, 0x1, -R8 ;  /* 0x0000000105058824 */ /* 0x000fe200078e0a08 */
[----:B------:R-:W-:-:S03]  /*0210*/  ISETP.GE.AND P0, PT, R2, R7, PT ;  /* 0x000000070200720c */ /* 0x000fc60003f06270 */
[----:B------:R-:W-:Y:S01]  /*0220*/  @!P2 IMAD.MOV R5, RZ, RZ, -R5 ;  /* 0x000000ffff05a224 */ /* 0x000fe200078e0a05 */
[----:B------:R-:W-:Y:S02]  /*0230*/  @!P1 LOP3.LUT R5, RZ, R0, RZ, 0x33, !PT ;  /* 0x00000000ff059212 */ /* 0x000fe400078e33ff */
[----:B-1----:R-:W-:Y:S02]  /*0240*/  IADD3 R6, P1, PT, R1, UR4, RZ ;  /* 0x0000000401067c10 */ /* 0x002fe4000ff3e0ff */
[----:B------:R-:W-:-:S03]  /*0250*/  ISETP.NE.OR P0, PT, R5, RZ, P0 ;  /* 0x000000ff0500720c */ /* 0x000fc60000705670 */
[----:B---3--:R-:W-:-:S10]  /*0260*/  IMAD.X R7, RZ, RZ, UR5, P1 ;  /* 0x00000005ff077e24 */ /* 0x008fd400088e06ff */
[----:B------:R-:W-:Y:S05]  /*0270*/  @P0 BRA `(.L_x_27) ;  /* 0x00000000008c0947 */ /* 0x000fea0003800000 */
[----:B------:R-:W0:Y:S01]  /*0280*/  LDC.64 R10, c[0x0][0x358] ;  /* 0x0000d600ff0a7b82 */ /* 0x000e220000000a00 */
[----:B------:R-:W1:Y:S02]  /*0290*/  LDCU.64 UR4, c[0x0][0x380] ;  /* 0x00007000ff0477ac */ /* 0x000e640008000a00 */
[----:B-1----:R-:W-:-:S04]  /*02a0*/  IADD3 R4, P0, PT, R2, UR4, RZ ;  /* 0x0000000402047c10 */ /* 0x002fc8000ff1e0ff */
[----:B------:R-:W-:Y:S02]  /*02b0*/  LEA.HI.X.SX32 R5, R2, UR5, 0x1, P0 ;  /* 0x0000000502057c11 */ /* 0x000fe400080f0eff */
[----:B0-----:R-:W-:Y:S02]  /*02c0*/  R2UR UR6, R10 ;  /* 0x000000000a0672ca */ /* 0x001fe400000e0000 */
[----:B------:R-:W-:-:S13]  /*02d0*/  R2UR UR7, R11 ;  /* 0x000000000b0772ca */ /* 0x000fda00000e0000 */
[----:B------:R-:W2:Y:S01]  /*02e0*/  LDG.E.U8 R8, desc[UR6][R4.64] ;  /* 0x0000000604087981 */ /* 0x000ea2000c1e1100 */
[----:B------:R-:W-:-:S04]  /*02f0*/  LEA.HI R3, R3, R3, RZ, 0x1 ;  /* 0x0000000303037211 */ /* 0x000fc800078f08ff */
[----:B------:R-:W-:-:S05]  /*0300*/  SHF.R.S32.HI R3, RZ, 0x1, R3 ;  /* 0x00000001ff037819 */ /* 0x000fca0000011403 */
[----:B------:R-:W-:Y:S01]  /*0310*/  IMAD R3, R0, R3, RZ ;  /* 0x0000000300037224 */ /* 0x000fe200078e02ff */
[----:B--2---:R-:W-:-:S13]  /*0320*/  ISETP.NE.AND P0, PT, R8, 0x1, PT ;  /* 0x000000010800780c */ /* 0x004fda0003f05270 */
[----:B------:R-:W-:Y:S05]  /*0330*/  @P0 BRA `(.L_x_27) ;  /* 0x00000000005c0947 */ /* 0x000fea0003800000 */
[----:B------:R-:W-:Y:S02]  /*0340*/  R2UR UR4, R10 ;  /* 0x000000000a0472ca */ /* 0x000fe400000e0000 */
[----:B------:R-:W-:Y:S02]  /*0350*/  R2UR UR5, R11 ;  /* 0x000000000b0572ca */ /* 0x000fe400000e0000 */
[----:B------:R-:W-:-:S04]  /*0360*/  IADD3 R4, P0, PT, R3, R4, RZ ;  /* 0x0000000403047210 */ /* 0x000fc80007f1e0ff */
[----:B------:R-:W-:-:S07]  /*0370*/  LEA.HI.X.SX32 R5, R3, R5, 0x1, P0 ;  /* 0x0000000503057211 */ /* 0x000fce00000f0eff */
[----:B------:R-:W2:Y:S02]  /*0380*/  LDG.E.U8 R4, desc[UR4][R4.64] ;  /* 0x0000000404047981 */ /* 0x000ea4000c1e1100 */
[----:B--2---:R-:W-:-:S13]  /*0390*/  ISETP.NE.AND P0, PT, R4, 0x1, PT ;  /* 0x000000010400780c */ /* 0x004fda0003f05270 */
[----:B------:R-:W-:Y:S05]  /*03a0*/  @P0 BRA `(.L_x_27) ;  /* 0x0000000000400947 */ /* 0x000fea0003800000 */
[----:B------:R-:W-:Y:S01]  /*03b0*/  IMAD.IADD R3, R2, 0x1, R3 ;  /* 0x0000000102037824 */ /* 0x000fe200078e0203 */
[----:B------:R-:W-:Y:S01]  /*03c0*/  MOV R16, 0x0 ;  /* 0x0000000000107802 */ /* 0x000fe20000000f00 */
[----:B------:R-:W0:Y:S03]  /*03d0*/  LDCU.64 UR4, c[0x4][0x8] ;  /* 0x01000100ff0477ac */ /* 0x000e260008000a00 */
[----:B------:R1:W-:Y:S01]  /*03e0*/  STL.64 [R1], R2 ;  /* 0x0000000201007387 */ /* 0x0003e20000100a00 */
[----:B------:R1:W2:Y:S01]  /*03f0*/  LDC.64 R8, c[0x4][R16] ;  /* 0x0100000010087b82 */ /* 0x0002a20000000a00 */
[----:B0-----:R-:W-:Y:S02]  /*0400*/  IMAD.U32 R4, RZ, RZ, UR4 ;  /* 0x00000004ff047e24 */ /* 0x001fe4000f8e00ff */
[----:B-1----:R-:W-:-:S07]  /*0410*/  IMAD.U32 R5, RZ, RZ, UR5 ;  /* 0x00000005ff057e24 */ /* 0x002fce000f8e00ff */
[----:B------:R-:W-:-:S07]  /*0420*/  LEPC R20, `(.L_x_28) ;  /* 0x000000001014794e */ /* 0x000fce0000000000 */
[----:B--2---:R-:W-:Y:S05]  /*0430*/  CALL.ABS.NOINC R8 ;  /* 0x0000000008007343 */ /* 0x004fea0003c00000 */
.L_x_28:
[----:B------:R-:W0:Y:S01]  /*0440*/  LDC.64 R16, c[0x4][R16] ;  /* 0x0100000010107b82 */ /* 0x000e220000000a00 */
[----:B------:R-:W1:Y:S01]  /*0450*/  LDCU.64 UR4, c[0x4][0x10] ;  /* 0x01000200ff0477ac */ /* 0x000e620008000a00 */
[----:B------:R-:W-:Y:S01]  /*0460*/  CS2R R6, SRZ ;  /* 0x0000000000067805 */ /* 0x000fe2000001ff00 */
[----:B-1----:R-:W-:Y:S02]  /*0470*/  IMAD.U32 R4, RZ, RZ, UR4 ;  /* 0x00000004ff047e24 */ /* 0x002fe4000f8e00ff */
[----:B------:R-:W-:-:S07]  /*0480*/  IMAD.U32 R5, RZ, RZ, UR5 ;  /* 0x00000005ff057e24 */ /* 0x000fce000f8e00ff */
[----:B------:R-:W-:-:S07]  /*0490*/  LEPC R20, `(.L_x_27) ;  /* 0x000000001014794e */ /* 0x000fce0000000000 */
[----:B0-----:R-:W-:Y:S05]  /*04a0*/  CALL.ABS.NOINC R16 ;  /* 0x0000000010007343 */ /* 0x001fea0003c00000 */
.L_x_27:
[----:B------:R-:W-:Y:S05]  /*04b0*/  BSYNC.RECONVERGENT B6 ;  /* 0x0000000000067941 */ /* 0x000fea0003800200 */
.L_x_26:
[----:B------:R-:W-:-:S13]  /*04c0*/  ISETP.NE.AND P0, PT, R2, RZ, PT ;  /* 0x000000ff0200720c */ /* 0x000fda0003f05270 */
[----:B------:R-:W-:Y:S05]  /*04d0*/  @P0 BRA `(.L_x_29) ;  /* 0x0000000000200947 */ /* 0x000fea0003800000 */
[----:B------:R-:W-:Y:S01]  /*04e0*/  MOV R0, 0x0 ;  /* 0x0000000000007802 */ /* 0x000fe20000000f00 */
[----:B------:R-:W0:Y:S01]  /*04f0*/  LDCU.64 UR4, c[0x4][0x18] ;  /* 0x01000300ff0477ac */ /* 0x000e220008000a00 */
[----:B------:R-:W-:Y:S02]  /*0500*/  CS2R R6, SRZ ;  /* 0x0000000000067805 */ /* 0x000fe4000001ff00 */
[----:B------:R1:W2:Y:S01]  /*0510*/  LDC.64 R2, c[0x4][R0] ;  /* 0x0100000000027b82 */ /* 0x0002a20000000a00 */
[----:B0-----:R-:W-:Y:S02]  /*0520*/  IMAD.U32 R4, RZ, RZ, UR4 ;  /* 0x00000004ff047e24 */ /* 0x001fe4000f8e00ff */
[----:B-1----:R-:W-:-:S07]  /*0530*/  IMAD.U32 R5, RZ, RZ, UR5 ;  /* 0x00000005ff057e24 */ /* 0x002fce000f8e00ff */
[----:B------:R-:W-:-:S07]  /*0540*/  LEPC R20, `(.L_x_29) ;  /* 0x000000001014794e */ /* 0x000fce0000000000 */
[----:B--2---:R-:W-:Y:S05]  /*0550*/  CALL.ABS.NOINC R2 ;  /* 0x0000000002007343 */ /* 0x004fea0003c00000 */
.L_x_29:
[----:B------:R-:W-:Y:S05]  /*0560*/  WARPSYNC.ALL ;  /* 0x0000000000007948 */ /* 0x000fea0003800000 */
[----:B------:R-:W-:Y:S06]  /*0570*/  BAR.SYNC.DEFER_BLOCKING 0x0 ;  /* 0x0000000000007b1d */ /* 0x000fec0000010000 */
[----:B------:R-:W-:Y:S05]  /*0580*/  EXIT ;  /* 0x000000000000794d */ /* 0x000fea0003800000 */
.L_x_30:
        /* <DEDUP_REMOVED lines=15> */
.L_x_56:


//--------------------- .text._Z5provaPbilS_S_    --------------------------
	.section	.text._Z5provaPbilS_S_,"ax",@progbits
	.align	128
        .global         _Z5provaPbilS_S_
        .type           _Z5provaPbilS_S_,@function
        .size           _Z5provaPbilS_S_,(.L_x_51 - _Z5provaPbilS_S_)
        .other          _Z5provaPbilS_S_,@"STO_CUDA_ENTRY STV_DEFAULT"
_Z5provaPbilS_S_:
.text._Z5provaPbilS_S_:
[----:B------:R-:W-:Y:S01]  /*0000*/  LDC R1, c[0x0][0x37c] ;  /* 0x0000df00ff017b82 */ /* 0x000fe20000000800 */
[----:B------:R-:W0:Y:S07]  /*0010*/  LDCU UR7, c[0x0][0x394] ;  /* 0x00007280ff0777ac */ /* 0x000e2e0008000800 */
[----:B------:R-:W1:Y:S01]  /*0020*/  S2UR UR6, SR_CTAID.X ;  /* 0x00000000000679c3 */ /* 0x000e620000002500 */
[----:B------:R-:W1:Y:S01]  /*0030*/  LDCU UR4, c[0x0][0x360] ;  /* 0x00006c00ff0477ac */ /* 0x000e620008000800 */
[----:B------:R-:W2:Y:S01]  /*0040*/  LDCU UR5, c[0x0][0x370] ;  /* 0x00006e00ff0577ac */ /* 0x000ea20008000800 */
[----:B0-----:R-:W-:-:S02]  /*0050*/  UISETP.NE.U32.AND UP0, UPT, UR7, URZ, UPT ;  /* 0x000000ff0700728c */ /* 0x001fc4000bf05070 */
[----:B-1----:R-:W-:Y:S02]  /*0060*/  UIMAD UR6, UR6, UR4, URZ ;  /* 0x00000004060672a4 */ /* 0x002fe4000f8e02ff */
[----:B--2---:R-:W-:-:S05]  /*0070*/  UIMAD UR4, UR4, UR5, URZ ;  /* 0x00000005040472a4 */ /* 0x004fca000f8e02ff */
[----:B------:R-:W-:Y:S07]  /*0080*/  BRA.U UP0, `(.L_x_31) ;  /* 0x0000000100547547 */ /* 0x000fee000b800000 */
[----:B------:R-:W0:Y:S01]  /*0090*/  I2F.U32.RP R0, UR4 ;  /* 0x0000000400007d06 */ /* 0x000e220008209000 */
[----:B------:R-:W1:Y:S01]  /*00a0*/  LDC R4, c[0x0][0x390] ;  /* 0x0000e400ff047b82 */ /* 0x000e620000000800 */
[----:B------:R-:W-:Y:S01]  /*00b0*/  IMAD R5, RZ, RZ, -UR4 ;  /* 0x80000004ff057e24 */ /* 0x000fe2000f8e02ff */
[----:B------:R-:W-:-:S05]  /*00c0*/  ISETP.NE.U32.AND P2, PT, RZ, UR4, PT ;  /* 0x00000004ff007c0c */ /* 0x000fca000bf45070 */
[----:B0-----:R-:W0:Y:S02]  /*00d0*/  MUFU.RCP R0, R0 ;  /* 0x0000000000007308 */ /* 0x001e240000001000 */
[----:B0-----:R-:W-:-:S06]  /*00e0*/  VIADD R2, R0, 0xffffffe ;  /* 0x0ffffffe00027836 */ /* 0x001fcc0000000000 */
[----:B------:R0:W2:Y:S02]  /*00f0*/  F2I.FTZ.U32.TRUNC.NTZ R3, R2 ;  /* 0x0000000200037305 */ /* 0x0000a4000021f000 */
[----:B0-----:R-:W-:Y:S02]  /*0100*/  IMAD.MOV.U32 R2, RZ, RZ, RZ ;  /* 0x000000ffff027224 */ /* 0x001fe400078e00ff */
[----:B--2---:R-:W-:-:S04]  /*0110*/  IMAD R5, R5, R3, RZ ;  /* 0x0000000305057224 */ /* 0x004fc800078e02ff */
[----:B------:R-:W-:-:S06]  /*0120*/  IMAD.HI.U32 R3, R3, R5, R2 ;  /* 0x0000000503037227 */ /* 0x000fcc00078e0002 */
[----:B-1----:R-:W-:-:S04]  /*0130*/  IMAD.HI.U32 R2, R3, R4, RZ ;  /* 0x0000000403027227 */ /* 0x002fc800078e00ff */
[----:B------:R-:W-:-:S04]  /*0140*/  IMAD.MOV R3, RZ, RZ, -R2 ;  /* 0x000000ffff037224 */ /* 0x000fc800078e0a02 */
[----:B------:R-:W-:Y:S02]  /*0150*/  IMAD R0, R3, UR4, R4 ;  /* 0x0000000403007c24 */ /* 0x000fe4000f8e0204 */
[----:B------:R-:W-:-:S03]  /*0160*/  IMAD.MOV.U32 R3, RZ, RZ, RZ ;  /* 0x000000ffff037224 */ /* 0x000fc600078e00ff */
[----:B------:R-:W-:-:S13]  /*0170*/  ISETP.GE.U32.AND P0, PT, R0, UR4, PT ;  /* 0x0000000400007c0c */ /* 0x000fda000bf06070 */
[----:B------:R-:W-:Y:S02]  /*0180*/  @P0 VIADD R0, R0, -UR4 ;  /* 0x8000000400000c36 */ /* 0x000fe40008000000 */
[----:B------:R-:W-:-:S03]  /*0190*/  @P0 VIADD R2, R2, 0x1 ;  /* 0x0000000102020836 */ /* 0x000fc60000000000 */
[----:B------:R-:W-:-:S13]  /*01a0*/  ISETP.GE.U32.AND P1, PT, R0, UR4, PT ;  /* 0x0000000400007c0c */ /* 0x000fda000bf26070 */
[----:B------:R-:W-:Y:S01]  /*01b0*/  @P1 VIADD R2, R2, 0x1 ;  /* 0x0000000102021836 */ /* 0x000fe20000000000 */
[----:B------:R-:W-:Y:S01]  /*01c0*/  @!P2 LOP3.LUT R2, RZ, UR4, RZ, 0x33, !PT ;  /* 0x00000004ff02ac12 */ /* 0x000fe2000f8e33ff */
[----:B------:R-:W-:Y:S06]  /*01d0*/  BRA `(.L_x_32) ;  /* 0x0000000000107947 */ /* 0x000fec0003800000 */
.L_x_31:
[----:B------:R-:W-:-:S07]  /*01e0*/  MOV R0, 0x200 ;  /* 0x0000020000007802 */ /* 0x000fce0000000f00 */
[----:B------:R-:W-:Y:S05]  /*01f0*/  CALL.REL.NOINC `($__internal_0_$__cuda_sm20_div_s64) ;  /* 0x0000000c00907944 */ /* 0x000fea0003c00000 */
[----:B------:R-:W-:Y:S01]  /*0200*/  MOV R2, R4 ;  /* 0x0000000400027202 */ /* 0x000fe20000000f00 */
[----:B------:R-:W-:-:S07]  /*0210*/  IMAD.MOV.U32 R3, RZ, RZ, R5 ;  /* 0x000000ffff037224 */ /* 0x000fce00078e0005 */
.L_x_32:
[----:B------:R-:W0:Y:S02]  /*0220*/  I2F.S64 R2, R2 ;  /* 0x0000000200027312 */ /* 0x000e240000301400 */
[----:B0-----:R-:W-:-:S13]  /*0230*/  FSETP.GT.AND P0, PT, R2, -1, PT ;  /* 0xbf8000000200780b */ /* 0x001fda0003f04000 */
[----:B------:R-:W-:Y:S05]  /*0240*/  @!P0 BRA `(.L_x_33) ;  /* 0x0000000c00748947 */ /* 0x000fea0003800000 */
[----:B------:R-:W0:Y:S01]  /*0250*/  LDC R9, c[0x0][0x388] ;  /* 0x0000e200ff097b82 */ /* 0x000e220000000800 */
[----:B------:R-:W1:Y:S01]  /*0260*/  S2R R8, SR_TID.X ;  /* 0x0000000000087919 */ /* 0x000e620000002100 */
[----:B------:R-:W-:Y:S01]  /*0270*/  FADD R12, R2, 1 ;  /* 0x3f800000020c7421 */ /* 0x000fe20000000000 */
[----:B------:R-:W-:Y:S01]  /*0280*/  IMAD.MOV.U32 R11, RZ, RZ, RZ ;  /* 0x000000ffff0b7224 */ /* 0x000fe200078e00ff */
[----:B------:R-:W2:Y:S01]  /*0290*/  LDCU.64 UR8, c[0x0][0x358] ;  /* 0x00006b00ff0877ac */ /* 0x000ea20008000a00 */
[CC--:B0-----:R-:W-:Y:S01]  /*02a0*/  LEA.HI R10, R9.reuse, R9.reuse, RZ, 0x1 ;  /* 0x00000009090a7211 */ /* 0x0c1fe200078f08ff */
[----:B------:R-:W-:-:S03]  /*02b0*/  IMAD R9, R9, R9, RZ ;  /* 0x0000000909097224 */ /* 0x000fc600078e02ff */
[----:B------:R-:W-:Y:S01]  /*02c0*/  SHF.R.S32.HI R10, RZ, 0x1, R10 ;  /* 0x00000001ff0a7819 */ /* 0x000fe2000001140a */
[----:B-1----:R-:W-:-:S04]  /*02d0*/  VIADD R8, R8, UR6 ;  /* 0x0000000608087c36 */ /* 0x002fc80008000000 */
[----:B--2---:R-:W-:-:S07]  /*02e0*/  IMAD.MOV R7, RZ, RZ, -R10 ;  /* 0x000000ffff077224 */ /* 0x004fce00078e0a0a */
.L_x_49:
[----:B0-----:R-:W0:Y:S01]  /*02f0*/  LDCU.64 UR10, c[0x0][0x390] ;  /* 0x00007200ff0a77ac */ /* 0x001e220008000a00 */
[----:B------:R-:W-:Y:S01]  /*0300*/  IMAD R6, R11, UR4, R8 ;  /* 0x000000040b067c24 */ /* 0x000fe2000f8e0208 */
[----:B------:R-:W-:Y:S01]  /*0310*/  BSSY.RECONVERGENT B1, `(.L_x_34) ;  /* 0x000009d000017945 */ /* 0x000fe20003800200 */
[----:B------:R-:W1:Y:S03]  /*0320*/  LDCU.64 UR14, c[0x0][0x380] ;  /* 0x00007000ff0e77ac */ /* 0x000e660008000a00 */
[----:B------:R-:W-:Y:S01]  /*0330*/  SHF.R.S32.HI R16, RZ, 0x1f, R6 ;  /* 0x0000001fff107819 */ /* 0x000fe20000011406 */
[----:B------:R-:W2:Y:S01]  /*0340*/  LDCU.64 UR12, c[0x0][0x380] ;  /* 0x00007000ff0c77ac */ /* 0x000ea20008000a00 */
[----:B0-----:R-:W-:-:S04]  /*0350*/  ISETP.GE.U32.AND P0, PT, R6, UR10, PT ;  /* 0x0000000a06007c0c */ /* 0x001fc8000bf06070 */
[----:B------:R-:W-:-:S13]  /*0360*/  ISETP.GE.AND.EX P0, PT, R16, UR11, PT, P0 ;  /* 0x0000000b10007c0c */ /* 0x000fda000bf06300 */
[----:B-12---:R-:W-:Y:S05]  /*0370*/  @P0 BRA `(.L_x_35) ;  /* 0x0000000800580947 */ /* 0x006fea0003800000 */
[----:B------:R-:W0:Y:S02]  /*0380*/  LDCU.64 UR10, c[0x0][0x380] ;  /* 0x00007000ff0a77ac */ /* 0x000e240008000a00 */
[----:B0-----:R-:W-:-:S04]  /*0390*/  IADD3 R2, P0, PT, R6, UR10, RZ ;  /* 0x0000000a06027c10 */ /* 0x001fc8000ff1e0ff */
[----:B------:R-:W-:-:S05]  /*03a0*/  IADD3.X R3, PT, PT, R16, UR11, RZ, P0, !PT ;  /* 0x0000000b10037c10 */ /* 0x000fca00087fe4ff */
[----:B------:R-:W2:Y:S01]  /*03b0*/  LDG.E.U8 R0, desc[UR8][R2.64] ;  /* 0x0000000802007981 */ /* 0x000ea2000c1e1100 */
[----:B------:R-:W-:Y:S01]  /*03c0*/  BSSY.RECONVERGENT B0, `(.L_x_36) ;  /* 0x0000081000007945 */ /* 0x000fe20003800200 */
[----:B--2---:R-:W-:-:S13]  /*03d0*/  ISETP.NE.AND P0, PT, R0, RZ, PT ;  /* 0x000000ff0000720c */ /* 0x004fda0003f05270 */
[----:B------:R-:W-:Y:S05]  /*03e0*/  @!P0 BRA `(.L_x_37) ;  /* 0x0000000400f88947 */ /* 0x000fea0003800000 */
[----:B------:R-:W0:Y:S02]  /*03f0*/  LDC R5, c[0x0][0x388] ;  /* 0x0000e200ff057b82 */ /* 0x000e240000000800 */
[----:B0-----:R-:W-:-:S04]  /*0400*/  IABS R13, R5 ;  /* 0x00000005000d7213 */ /* 0x001fc80000000000 */
[----:B------:R-:W0:Y:S08]  /*0410*/  I2F.RP R0, R13 ;  /* 0x0000000d00007306 */ /* 0x000e300000209400 */
[----:B0-----:R-:W0:Y:S02]  /*0420*/  MUFU.RCP R0, R0 ;  /* 0x0000000000007308 */ /* 0x001e240000001000 */
[----:B0-----:R-:W-:-:S06]  /*0430*/  VIADD R14, R0, 0xffffffe ;  /* 0x0ffffffe000e7836 */ /* 0x001fcc0000000000 */
[----:B------:R0:W1:Y:S02]  /*0440*/  F2I.FTZ.U32.TRUNC.NTZ R15, R14 ;  /* 0x0000000e000f7305 */ /* 0x000064000021f000 */
[----:B0-----:R-:W-:Y:S02]  /*0450*/  IMAD.MOV.U32 R14, RZ, RZ, RZ ;  /* 0x000000ffff0e7224 */ /* 0x001fe400078e00ff */
[----:B-1----:R-:W-:-:S04]  /*0460*/  IMAD.MOV R4, RZ, RZ, -R15 ;  /* 0x000000ffff047224 */ /* 0x002fc800078e0a0f */
[----:B------:R-:W-:Y:S01]  /*0470*/  IMAD R17, R4, R13, RZ ;  /* 0x0000000d04117224 */ /* 0x000fe200078e02ff */
[----:B------:R-:W-:-:S03]  /*0480*/  IABS R4, R6 ;  /* 0x0000000600047213 */ /* 0x000fc60000000000 */
[----:B------:R-:W-:-:S06]  /*0490*/  IMAD.HI.U32 R15, R15, R17, R14 ;  /* 0x000000110f0f7227 */ /* 0x000fcc00078e000e */
[----:B------:R-:W-:-:S05]  /*04a0*/  IMAD.HI.U32 R15, R15, R4, RZ ;  /* 0x000000040f0f7227 */ /* 0x000fca00078e00ff */
[----:B------:R-:W-:-:S05]  /*04b0*/  IADD3 R0, PT, PT, -R15, RZ, RZ ;  /* 0x000000ff0f007210 */ /* 0x000fca0007ffe1ff */
[----:B------:R-:W-:-:S05]  /*04c0*/  IMAD R0, R13, R0, R4 ;  /* 0x000000000d007224 */ /* 0x000fca00078e0204 */
[----:B------:R-:W-:-:S13]  /*04d0*/  ISETP.GT.U32.AND P1, PT, R13, R0, PT ;  /* 0x000000000d00720c */ /* 0x000fda0003f24070 */
[----:B------:R-:W-:Y:S02]  /*04e0*/  @!P1 IMAD.IADD R0, R0, 0x1, -R13 ;  /* 0x0000000100009824 */ /* 0x000fe400078e0a0d */
[----:B------:R-:W-:Y:S01]  /*04f0*/  @!P1 VIADD R15, R15, 0x1 ;  /* 0x000000010f0f9836 */ /* 0x000fe20000000000 */
[----:B------:R-:W-:Y:S02]  /*0500*/  ISETP.NE.AND P1, PT, R5, RZ, PT ;  /* 0x000000ff0500720c */ /* 0x000fe40003f25270 */
[----:B------:R-:W-:Y:S02]  /*0510*/  ISETP.GE.U32.AND P0, PT, R0, R13, PT ;  /* 0x0000000d0000720c */ /* 0x000fe40003f06070 */
[----:B------:R-:W-:-:S04]  /*0520*/  LOP3.LUT R0, R6, R5, RZ, 0x3c, !PT ;  /* 0x0000000506007212 */ /* 0x000fc800078e3cff */
[----:B------:R-:W-:-:S07]  /*0530*/  ISETP.GE.AND P2, PT, R0, RZ, PT ;  /* 0x000000ff0000720c */ /* 0x000fce0003f46270 */
[----:B------:R-:W-:Y:S01]  /*0540*/  @P0 VIADD R15, R15, 0x1 ;  /* 0x000000010f0f0836 */ /* 0x000fe20000000000 */
[----:B------:R-:W-:-:S05]  /*0550*/  ISETP.GE.AND P0, PT, R5, 0x1, PT ;  /* 0x000000010500780c */ /* 0x000fca0003f06270 */
[----:B------:R-:W-:Y:S01]  /*0560*/  @!P2 IMAD.MOV R15, RZ, RZ, -R15 ;  /* 0x000000ffff0fa224 */ /* 0x000fe200078e0a0f */
[----:B------:R-:W-:-:S04]  /*0570*/  @!P1 LOP3.LUT R15, RZ, R5, RZ, 0x33, !PT ;  /* 0x00000005ff0f9212 */ /* 0x000fc800078e33ff */
[----:B------:R-:W-:Y:S01]  /*0580*/  I2FP.F32.S32 R0, R15 ;  /* 0x0000000f00007245 */ /* 0x000fe20000201400 */
[----:B------:R-:W-:-:S04]  /*0590*/  IMAD.MOV R13, RZ, RZ, -R15 ;  /* 0x000000ffff0d7224 */ /* 0x000fc800078e0a0f */
[----:B------:R-:W-:Y:S01]  /*05a0*/  IMAD R13, R5, R13, R6 ;  /* 0x0000000d050d7224 */ /* 0x000fe200078e0206 */
[----:B------:R-:W0:Y:S01]  /*05b0*/  F2I.TRUNC.NTZ R0, R0 ;  /* 0x0000000000007305 */ /* 0x000e22000020f100 */
[----:B------:R-:W-:Y:S05]  /*05c0*/  @!P0 BRA `(.L_x_38) ;  /* 0x0000000000b88947 */ /* 0x000fea0003800000 */
[----:B------:R-:W1:Y:S01]  /*05d0*/  LDC R15, c[0x0][0x388] ;  /* 0x0000e200ff0f7b82 */ /* 0x000e620000000800 */
[----:B------:R-:W-:Y:S01]  /*05e0*/  IMAD R14, R13, R5, RZ ;  /* 0x000000050d0e7224 */ /* 0x000fe200078e02ff */
[----:B------:R-:W-:Y:S03]  /*05f0*/  BSSY.RECONVERGENT B2, `(.L_x_38) ;  /* 0x000002b000027945 */ /* 0x000fe60003800200 */
[----:B------:R-:W-:-:S07]  /*0600*/  IMAD.IADD R17, R14, 0x1, R5 ;  /* 0x000000010e117824 */ /* 0x000fce00078e0205 */
.L_x_41:
[----:B--2---:R-:W-:-:S04]  /*0610*/  IADD3 R4, P0, PT, R14, UR12, RZ ;  /* 0x0000000c0e047c10 */ /* 0x004fc8000ff1e0ff */
[----:B------:R-:W-:-:S05]  /*0620*/  LEA.HI.X.SX32 R5, R14, UR13, 0x1, P0 ;  /* 0x0000000d0e057c11 */ /* 0x000fca00080f0eff */
[----:B------:R-:W2:Y:S01]  /*0630*/  LDG.E.U8 R4, desc[UR8][R4.64] ;  /* 0x0000000804047981 */ /* 0x000ea2000c1e1100 */
[----:B------:R-:W-:Y:S01]  /*0640*/  BSSY.RECONVERGENT B3, `(.L_x_39) ;  /* 0x0000022000037945 */ /* 0x000fe20003800200 */
[----:B--2---:R-:W-:-:S13]  /*0650*/  ISETP.NE.AND P0, PT, R4, RZ, PT ;  /* 0x000000ff0400720c */ /* 0x004fda0003f05270 */
[----:B------:R-:W-:Y:S05]  /*0660*/  @!P0 BRA `(.L_x_40) ;  /* 0x00000000007c8947 */ /* 0x000fea0003800000 */
[----:B-1----:R-:W-:Y:S01]  /*0670*/  IABS R18, R15 ;  /* 0x0000000f00127213 */ /* 0x002fe20000000000 */
[----:B------:R-:W-:Y:S01]  /*0680*/  IMAD.MOV.U32 R4, RZ, RZ, RZ ;  /* 0x000000ffff047224 */ /* 0x000fe200078e00ff */
[----:B------:R-:W-:Y:S02]  /*0690*/  IABS R22, R14 ;  /* 0x0000000e00167213 */ /* 0x000fe40000000000 */
[----:B------:R-:W1:Y:S01]  /*06a0*/  I2F.RP R19, R18 ;  /* 0x0000001200137306 */ /* 0x000e620000209400 */
[----:B------:R-:W-:Y:S02]  /*06b0*/  ISETP.GE.AND P1, PT, R14, RZ, PT ;  /* 0x000000ff0e00720c */ /* 0x000fe40003f26270 */
[----:B------:R-:W-:-:S05]  /*06c0*/  ISETP.NE.AND P2, PT, R15, RZ, PT ;  /* 0x000000ff0f00720c */ /* 0x000fca0003f45270 */
[----:B-1----:R-:W1:Y:S02]  /*06d0*/  MUFU.RCP R19, R19 ;  /* 0x0000001300137308 */ /* 0x002e640000001000 */
[----:B-1----:R-:W-:-:S06]  /*06e0*/  VIADD R20, R19, 0xffffffe ;  /* 0x0ffffffe13147836 */ /* 0x002fcc0000000000 */
[----:B------:R-:W1:Y:S02]  /*06f0*/  F2I.FTZ.U32.TRUNC.NTZ R5, R20 ;  /* 0x0000001400057305 */ /* 0x000e64000021f000 */
[----:B-1----:R-:W-:-:S05]  /*0700*/  IADD3 R21, PT, PT, RZ, -R5, RZ ;  /* 0x80000005ff157210 */ /* 0x002fca0007ffe0ff */
[----:B------:R-:W-:-:S04]  /*0710*/  IMAD R21, R21, R18, RZ ;  /* 0x0000001215157224 */ /* 0x000fc800078e02ff */
[----:B------:R-:W-:-:S04]  /*0720*/  IMAD.HI.U32 R4, R5, R21, R4 ;  /* 0x0000001505047227 */ /* 0x000fc800078e0004 */
[----:B------:R-:W-:-:S04]  /*0730*/  IMAD.MOV.U32 R5, RZ, RZ, R22 ;  /* 0x000000ffff057224 */ /* 0x000fc800078e0016 */
[----:B------:R-:W-:-:S04]  /*0740*/  IMAD.HI.U32 R4, R4, R5, RZ ;  /* 0x0000000504047227 */ /* 0x000fc800078e00ff */
[----:B------:R-:W-:-:S04]  /*0750*/  IMAD.MOV R4, RZ, RZ, -R4 ;  /* 0x000000ffff047224 */ /* 0x000fc800078e0a04 */
[----:B------:R-:W-:-:S05]  /*0760*/  IMAD R5, R18, R4, R5 ;  /* 0x0000000412057224 */ /* 0x000fca00078e0205 */
[----:B------:R-:W-:-:S13]  /*0770*/  ISETP.GT.U32.AND P0, PT, R18, R5, PT ;  /* 0x000000051200720c */ /* 0x000fda0003f04070 */
[----:B------:R-:W-:-:S05]  /*0780*/  @!P0 IMAD.IADD R5, R5, 0x1, -R18 ;  /* 0x0000000105058824 */ /* 0x000fca00078e0a12 */
[----:B------:R-:W-:-:S13]  /*0790*/  ISETP.GT.U32.AND P0, PT, R18, R5, PT ;  /* 0x000000051200720c */ /* 0x000fda0003f04070 */
[----:B------:R-:W-:-:S04]  /*07a0*/  @!P0 IMAD.IADD R5, R5, 0x1, -R18 ;  /* 0x0000000105058824 */ /* 0x000fc800078e0a12 */
[----:B------:R-:W-:-:S04]  /*07b0*/  IMAD.MOV.U32 R19, RZ, RZ, R5 ;  /* 0x000000ffff137224 */ /* 0x000fc800078e0005 */
[----:B------:R-:W-:Y:S01]  /*07c0*/  @!P1 IMAD.MOV R19, RZ, RZ, -R19 ;  /* 0x000000ffff139224 */ /* 0x000fe200078e0a13 */
[----:B------:R-:W-:-:S04]  /*07d0*/  @!P2 LOP3.LUT R19, RZ, R15, RZ, 0x33, !PT ;  /* 0x0000000fff13a212 */ /* 0x000fc800078e33ff */
[----:B0-----:R-:W-:-:S13]  /*07e0*/  ISETP.NE.AND P0, PT, R19, R0, PT ;  /* 0x000000001300720c */ /* 0x001fda0003f05270 */
[----:B------:R-:W0:Y:S01]  /*07f0*/  @P0 LDC.64 R4, c[0x0][0x398] ;  /* 0x0000e600ff040b82 */ /* 0x000e220000000a00 */
[----:B------:R-:W-:Y:S02]  /*0800*/  @P0 IMAD R18, R0, R15, R19 ;  /* 0x0000000f00120224 */ /* 0x000fe400078e0213 */
[----:B------:R-:W-:-:S03]  /*0810*/  HFMA2 R19, -RZ, RZ, 0, 5.9604644775390625e-08 ;  /* 0x00000001ff137431 */ /* 0x000fc600000001ff */
[----:B0-----:R-:W-:-:S04]  /*0820*/  @P0 IADD3 R4, P1, PT, R18, R4, RZ ;  /* 0x0000000412040210 */ /* 0x001fc80007f3e0ff */
[----:B------:R-:W-:Y:S02]  /*0830*/  @P0 LEA.HI.X.SX32 R5, R18, R5, 0x1, P1 ;  /* 0x0000000512050211 */ /* 0x000fe400008f0eff */
[----:B------:R-:W-:-:S05]  /*0840*/  @P0 PRMT R18, R19, 0x7610, R18 ;  /* 0x0000761013120816 */ /* 0x000fca0000000012 */
[----:B------:R2:W-:Y:S02]  /*0850*/  @P0 STG.E.U8 desc[UR8][R4.64], R18 ;  /* 0x0000001204000986 */ /* 0x0005e4000c101108 */
.L_x_40:
[----:B------:R-:W-:Y:S05]  /*0860*/  BSYNC.RECONVERGENT B3 ;  /* 0x0000000000037941 */ /* 0x000fea0003800200 */
.L_x_39:
[----:B------:R-:W-:-:S05]  /*0870*/  VIADD R14, R14, 0x1 ;  /* 0x000000010e0e7836 */ /* 0x000fca0000000000 */
[----:B------:R-:W-:-:S13]  /*0880*/  ISETP.GE.AND P0, PT, R14, R17, PT ;  /* 0x000000110e00720c */ /* 0x000fda0003f06270 */
[----:B------:R-:W-:Y:S05]  /*0890*/  @!P0 BRA `(.L_x_41) ;  /* 0xfffffffc005c8947 */ /* 0x000fea000383ffff */
[----:B------:R-:W-:Y:S05]  /*08a0*/  BSYNC.RECONVERGENT B2 ;  /* 0x0000000000027941 */ /* 0x000fea0003800200 */
.L_x_38:
[----:B------:R-:W3:Y:S01]  /*08b0*/  LDCU UR5, c[0x0][0x388] ;  /* 0x00007100ff0577ac */ /* 0x000ee20008000800 */
[----:B------:R-:W-:-:S04]  /*08c0*/  ISETP.GE.AND P0, PT, R13, R10, PT ;  /* 0x0000000a0d00720c */ /* 0x000fc80003f06270 */
[----:B--2---:R-:W-:-:S05]  /*08d0*/  SEL R4, R10, R7, !P0 ;  /* 0x000000070a047207 */ /* 0x004fca0004000000 */
[----:B------:R-:W-:Y:S01]  /*08e0*/  IMAD.IADD R4, R13, 0x1, R4 ;  /* 0x000000010d047824 */ /* 0x000fe200078e0204 */
[----:B---3--:R-:W-:-:S09]  /*08f0*/  UISETP.GE.AND UP0, UPT, UR5, 0x1, UPT ;  /* 0x000000010500788c */ /* 0x008fd2000bf06270 */
[----:B------:R-:W-:Y:S05]  /*0900*/  BRA.U !UP0, `(.L_x_37) ;  /* 0x0000000108b07547 */ /* 0x000fea000b800000 */
[----:B------:R-:W2:Y:S01]  /*0910*/  LDC R13, c[0x0][0x388] ;  /* 0x0000e200ff0d7b82 */ /* 0x000ea20000000800 */
[----:B------:R-:W-:-:S04]  /*0920*/  IMAD R14, R4, UR5, RZ ;  /* 0x00000005040e7c24 */ /* 0x000fc8000f8e02ff */
[----:B-1----:R-:W-:-:S07]  /*0930*/  VIADD R15, R14, UR5 ;  /* 0x000000050e0f7c36 */ /* 0x002fce0008000000 */
.L_x_44:
[----:B-1----:R-:W-:-:S04]  /*0940*/  IADD3 R4, P0, PT, R14, UR14, RZ ;  /* 0x0000000e0e047c10 */ /* 0x002fc8000ff1e0ff */
[----:B------:R-:W-:-:S05]  /*0950*/  LEA.HI.X.SX32 R5, R14, UR15, 0x1, P0 ;  /* 0x0000000f0e057c11 */ /* 0x000fca00080f0eff */
[----:B------:R-:W3:Y:S01]  /*0960*/  LDG.E.U8 R4, desc[UR8][R4.64] ;  /* 0x0000000804047981 */ /* 0x000ee2000c1e1100 */
[----:B------:R-:W-:Y:S01]  /*0970*/  BSSY.RECONVERGENT B2, `(.L_x_42) ;  /* 0x0000022000027945 */ /* 0x000fe20003800200 */
[----:B---3--:R-:W-:-:S13]  /*0980*/  ISETP.NE.AND P0, PT, R4, RZ, PT ;  /* 0x000000ff0400720c */ /* 0x008fda0003f05270 */
[----:B------:R-:W-:Y:S05]  /*0990*/  @!P0 BRA `(.L_x_43) ;  /* 0x00000000007c8947 */ /* 0x000fea0003800000 */
[----:B--2---:R-:W-:Y:S02]  /*09a0*/  IABS R17, R13 ;  /* 0x0000000d00117213 */ /* 0x004fe40000000000 */
[----:B------:R-:W-:Y:S02]  /*09b0*/  IABS R20, R14 ;  /* 0x0000000e00147213 */ /* 0x000fe40000000000 */
[----:B------:R-:W1:Y:S01]  /*09c0*/  I2F.RP R18, R17 ;  /* 0x0000001100127306 */ /* 0x000e620000209400 */
[----:B------:R-:W-:Y:S02]  /*09d0*/  ISETP.GE.AND P1, PT, R14, RZ, PT ;  /* 0x000000ff0e00720c */ /* 0x000fe40003f26270 */
[----:B------:R-:W-:-:S05]  /*09e0*/  ISETP.NE.AND P2, PT, R13, RZ, PT ;  /* 0x000000ff0d00720c */ /* 0x000fca0003f45270 */
[----:B-1----:R-:W1:Y:S02]  /*09f0*/  MUFU.RCP R18, R18 ;  /* 0x0000001200127308 */ /* 0x002e640000001000 */
[----:B-1----:R-:W-:Y:S02]  /*0a00*/  VIADD R19, R18, 0xffffffe ;  /* 0x0ffffffe12137836 */ /* 0x002fe40000000000 */
[----:B------:R-:W-:-:S04]  /*0a10*/  IMAD.MOV.U32 R18, RZ, RZ, 0x1 ;  /* 0x00000001ff127424 */ /* 0x000fc800078e00ff */
[----:B------:R-:W1:Y:S02]  /*0a20*/  F2I.FTZ.U32.TRUNC.NTZ R5, R19 ;  /* 0x0000001300057305 */ /* 0x000e64000021f000 */
[----:B-1----:R-:W-:-:S04]  /*0a30*/  IMAD.MOV R4, RZ, RZ, -R5 ;  /* 0x000000ffff047224 */ /* 0x002fc800078e0a05 */
[----:B------:R-:W-:Y:S02]  /*0a40*/  IMAD R21, R4, R17, RZ ;  /* 0x0000001104157224 */ /* 0x000fe400078e02ff */
[----:B------:R-:W-:-:S04]  /*0a50*/  IMAD.MOV.U32 R4, RZ, RZ, RZ ;  /* 0x000000ffff047224 */ /* 0x000fc800078e00ff */
[----:B------:R-:W-:-:S04]  /*0a60*/  IMAD.HI.U32 R4, R5, R21, R4 ;  /* 0x0000001505047227 */ /* 0x000fc800078e0004 */
[----:B------:R-:W-:-:S04]  /*0a70*/  IMAD.MOV.U32 R5, RZ, RZ, R20 ;  /* 0x000000ffff057224 */ /* 0x000fc800078e0014 */
[----:B------:R-:W-:-:S05]  /*0a80*/  IMAD.HI.U32 R4, R4, R5, RZ ;  /* 0x0000000504047227 */ /* 0x000fca00078e00ff */
[----:B------:R-:W-:-:S05]  /*0a90*/  IADD3 R4, PT, PT, -R4, RZ, RZ ;  /* 0x000000ff04047210 */ /* 0x000fca0007ffe1ff */
        /* <DEDUP_REMOVED lines=10> */
[----:B------:R-:W-:-:S05]  /*0b40*/  @P0 IMAD R17, R0, R13, R17 ;  /* 0x0000000d00110224 */ /* 0x000fca00078e0211 */
[----:B0-----:R-:W-:-:S04]  /*0b50*/  @P0 IADD3 R4, P1, PT, R17, R4, RZ ;  /* 0x0000000411040210 */ /* 0x001fc80007f3e0ff */
[----:B------:R-:W-:Y:S02]  /*0b60*/  @P0 LEA.HI.X.SX32 R5, R17, R5, 0x1, P1 ;  /* 0x0000000511050211 */ /* 0x000fe400008f0eff */
[----:B------:R-:W-:-:S05]  /*0b70*/  @P0 PRMT R17, R18, 0x7610, R17 ;  /* 0x0000761012110816 */ /* 0x000fca0000000011 */
[----:B------:R1:W-:Y:S02]  /*0b80*/  @P0 STG.E.U8 desc[UR8][R4.64], R17 ;  /* 0x0000001104000986 */ /* 0x0003e4000c101108 */
.L_x_43:
[----:B------:R-:W-:Y:S05]  /*0b90*/  BSYNC.RECONVERGENT B2 ;  /* 0x0000000000027941 */ /* 0x000fea0003800200 */
.L_x_42:
[----:B------:R-:W-:-:S05]  /*0ba0*/  VIADD R14, R14, 0x1 ;  /* 0x000000010e0e7836 */ /* 0x000fca0000000000 */
[----:B------:R-:W-:-:S13]  /*0bb0*/  ISETP.GE.AND P0, PT, R14, R15, PT ;  /* 0x0000000f0e00720c */ /* 0x000fda0003f06270 */
[----:B------:R-:W-:Y:S05]  /*0bc0*/  @!P0 BRA `(.L_x_44) ;  /* 0xfffffffc005c8947 */ /* 0x000fea000383ffff */
.L_x_37:
[----:B------:R-:W-:Y:S05]  /*0bd0*/  BSYNC.RECONVERGENT B0 ;  /* 0x0000000000007941 */ /* 0x000fea0003800200 */
.L_x_36:
[----:B------:R-:W1:Y:S02]  /*0be0*/  LDCU.64 UR10, c[0x0][0x398] ;  /* 0x00007300ff0a77ac */ /* 0x000e640008000a00 */
[----:B-1----:R-:W-:-:S04]  /*0bf0*/  IADD3 R4, P0, PT, R6, UR10, RZ ;  /* 0x0000000a06047c10 */ /* 0x002fc8000ff1e0ff */
[----:B------:R-:W-:-:S05]  /*0c00*/  IADD3.X R5, PT, PT, R16, UR11, RZ, P0, !PT ;  /* 0x0000000b10057c10 */ /* 0x000fca00087fe4ff */
[----:B0-----:R-:W3:Y:S01]  /*0c10*/  LDG.E.U8 R0, desc[UR8][R4.64] ;  /* 0x0000000804007981 */ /* 0x001ee2000c1e1100 */
[----:B------:R-:W-:Y:S01]  /*0c20*/  BSSY.RECONVERGENT B0, `(.L_x_45) ;  /* 0x000000a000007945 */ /* 0x000fe20003800200 */
[----:B--2---:R-:W-:Y:S02]  /*0c30*/  PRMT R13, RZ, 0x7610, R13 ;  /* 0x00007610ff0d7816 */ /* 0x004fe4000000000d */
[----:B---3--:R-:W-:-:S13]  /*0c40*/  ISETP.NE.AND P0, PT, R0, RZ, PT ;  /* 0x000000ff0000720c */ /* 0x008fda0003f05270 */
[----:B------:R-:W-:Y:S05]  /*0c50*/  @!P0 BRA `(.L_x_46) ;  /* 0x0000000000188947 */ /* 0x000fea0003800000 */
[----:B------:R-:W0:Y:S01]  /*0c60*/  LDCU.64 UR10, c[0x0][0x3a0] ;  /* 0x00007400ff0a77ac */ /* 0x000e220008000a00 */
[----:B------:R-:W-:Y:S01]  /*0c70*/  IMAD.MOV.U32 R0, RZ, RZ, 0x1 ;  /* 0x00000001ff007424 */ /* 0x000fe200078e00ff */
[----:B0-----:R-:W-:-:S04]  /*0c80*/  IADD3 R14, P0, PT, R6, UR10, RZ ;  /* 0x0000000a060e7c10 */ /* 0x001fc8000ff1e0ff */
[----:B------:R-:W-:-:S05]  /*0c90*/  IADD3.X R15, PT, PT, R16, UR11, RZ, P0, !PT ;  /* 0x0000000b100f7c10 */ /* 0x000fca00087fe4ff */
[----:B------:R0:W-:Y:S04]  /*0ca0*/  STG.E.U8 desc[UR8][R14.64], R0 ;  /* 0x000000000e007986 */ /* 0x0001e8000c101108 */
[----:B------:R0:W5:Y:S02]  /*0cb0*/  LDG.E.U8 R13, desc[UR8][R4.64] ;  /* 0x00000008040d7981 */ /* 0x000164000c1e1100 */
.L_x_46:
[----:B------:R-:W-:Y:S05]  /*0cc0*/  BSYNC.RECONVERGENT B0 ;  /* 0x0000000000007941 */ /* 0x000fea0003800200 */
.L_x_45:
[----:B-----5:R1:W-:Y:S02]  /*0cd0*/  STG.E.U8 desc[UR8][R2.64], R13 ;  /* 0x0000000d02007986 */ /* 0x0203e4000c101108 */
.L_x_35:
[----:B------:R-:W-:Y:S05]  /*0ce0*/  BSYNC.RECONVERGENT B1 ;  /* 0x0000000000017941 */ /* 0x000fea0003800200 */
.L_x_34:
[----:B------:R-:W-:Y:S01]  /*0cf0*/  BAR.SYNC.DEFER_BLOCKING 0x0 ;  /* 0x0000000000007b1d */ /* 0x000fe20000010000 */
[----:B------:R-:W-:-:S05]  /*0d00*/  ISETP.GE.AND P0, PT, R6, R9, PT ;  /* 0x000000090600720c */ /* 0x000fca0003f06270 */
[----:B------:R-:W-:Y:S08]  /*0d10*/  BSSY.RECONVERGENT B0, `(.L_x_47) ;  /* 0x000002c000007945 */ /* 0x000ff00003800200 */
[----:B------:R-:W-:Y:S05]  /*0d20*/  @P0 BRA `(.L_x_48) ;  /* 0x0000000000a80947 */ /* 0x000fea0003800000 */
[----:B-1----:R-:W1:Y:S01]  /*0d30*/  LDC R3, c[0x0][0x388] ;  /* 0x0000e200ff037b82 */ /* 0x002e620000000800 */
[----:B0-----:R-:W-:Y:S01]  /*0d40*/  IABS R14, R6 ;  /* 0x00000006000e7213 */ /* 0x001fe20000000000 */
[----:B------:R-:W0:Y:S01]  /*0d50*/  LDCU.64 UR10, c[0x0][0x3a0] ;  /* 0x00007400ff0a77ac */ /* 0x000e220008000a00 */
[----:B-1----:R-:W-:-:S04]  /*0d60*/  IABS R0, R3 ;  /* 0x0000000300007213 */ /* 0x002fc80000000000 */
[----:B------:R-:W1:Y:S08]  /*0d70*/  I2F.RP R2, R0 ;  /* 0x0000000000027306 */ /* 0x000e700000209400 */
[----:B-1----:R-:W1:Y:S02]  /*0d80*/  MUFU.RCP R2, R2 ;  /* 0x0000000200027308 */ /* 0x002e640000001000 */
[----:B-1----:R-:W-:-:S06]  /*0d90*/  IADD3 R4, PT, PT, R2, 0xffffffe, RZ ;  /* 0x0ffffffe02047810 */ /* 0x002fcc0007ffe0ff */
[----:B------:R1:W2:Y:S02]  /*0da0*/  F2I.FTZ.U32.TRUNC.NTZ R5, R4 ;  /* 0x0000000400057305 */ /* 0x0002a4000021f000 */
[----:B-1----:R-:W-:Y:S02]  /*0db0*/  IMAD.MOV.U32 R4, RZ, RZ, RZ ;  /* 0x000000ffff047224 */ /* 0x002fe400078e00ff */
[----:B--2---:R-:W-:-:S04]  /*0dc0*/  IMAD.MOV R13, RZ, RZ, -R5 ;  /* 0x000000ffff0d7224 */ /* 0x004fc800078e0a05 */
[----:B------:R-:W-:-:S04]  /*0dd0*/  IMAD R13, R13, R0, RZ ;  /* 0x000000000d0d7224 */ /* 0x000fc800078e02ff */
[----:B------:R-:W-:-:S04]  /*0de0*/  IMAD.HI.U32 R13, R5, R13, R4 ;  /* 0x0000000d050d7227 */ /* 0x000fc800078e0004 */
[----:B------:R-:W-:-:S04]  /*0df0*/  IMAD.MOV.U32 R5, RZ, RZ, R14 ;  /* 0x000000ffff057224 */ /* 0x000fc800078e000e */
[----:B------:R-:W-:-:S04]  /*0e00*/  IMAD.HI.U32 R13, R13, R5, RZ ;  /* 0x000000050d0d7227 */ /* 0x000fc800078e00ff */
[----:B------:R-:W-:-:S04]  /*0e10*/  IMAD.MOV R2, RZ, RZ, -R13 ;  /* 0x000000ffff027224 */ /* 0x000fc800078e0a0d */
        /* <DEDUP_REMOVED lines=8> */
[----:B------:R-:W-:-:S05]  /*0ea0*/  @P1 VIADD R13, R13, 0x1 ;  /* 0x000000010d0d1836 */ /* 0x000fca0000000000 */
[----:B------:R-:W-:-:S05]  /*0eb0*/  MOV R0, R13 ;  /* 0x0000000d00007202 */ /* 0x000fca0000000f00 */
[----:B------:R-:W-:Y:S01]  /*0ec0*/  @!P2 IMAD.MOV R0, RZ, RZ, -R0 ;  /* 0x000000ffff00a224 */ /* 0x000fe200078e0a00 */
[----:B------:R-:W-:-:S04]  /*0ed0*/  @!P0 LOP3.LUT R0, RZ, R3, RZ, 0x33, !PT ;  /* 0x00000003ff008212 */ /* 0x000fc800078e33ff */
[----:B------:R-:W-:Y:S01]  /*0ee0*/  I2FP.F32.S32 R13, R0 ;  /* 0x00000000000d7245 */ /* 0x000fe20000201400 */
[----:B------:R-:W-:-:S04]  /*0ef0*/  IMAD.MOV R0, RZ, RZ, -R0 ;  /* 0x000000ffff007224 */ /* 0x000fc800078e0a00 */
[----:B------:R-:W-:Y:S01]  /*0f00*/  IMAD R6, R3, R0, R6 ;  /* 0x0000000003067224 */ /* 0x000fe200078e0206 */
[----:B------:R-:W1:Y:S03]  /*0f10*/  F2I.TRUNC.NTZ R13, R13 ;  /* 0x0000000d000d7305 */ /* 0x000e66000020f100 */
[-C--:B-1----:R-:W-:Y:S02]  /*0f20*/  IMAD R0, R13, R3.reuse, R6 ;  /* 0x000000030d007224 */ /* 0x082fe400078e0206 */
[----:B------:R-:W-:-:S03]  /*0f30*/  IMAD R6, R6, R3, R13 ;  /* 0x0000000306067224 */ /* 0x000fc600078e020d */
[----:B0-----:R-:W-:Y:S02]  /*0f40*/  IADD3 R2, P0, PT, R0, UR10, RZ ;  /* 0x0000000a00027c10 */ /* 0x001fe4000ff1e0ff */
[----:B------:R-:W-:Y:S02]  /*0f50*/  IADD3 R4, P1, PT, R6, UR10, RZ ;  /* 0x0000000a06047c10 */ /* 0x000fe4000ff3e0ff */
[----:B------:R-:W-:Y:S02]  /*0f60*/  LEA.HI.X.SX32 R3, R0, UR11, 0x1, P0 ;  /* 0x0000000b00037c11 */ /* 0x000fe400080f0eff */
[----:B------:R-:W-:-:S03]  /*0f70*/  LEA.HI.X.SX32 R5, R6, UR11, 0x1, P1 ;  /* 0x0000000b06057c11 */ /* 0x000fc600088f0eff */
[----:B------:R-:W2:Y:S04]  /*0f80*/  LDG.E.U8 R0, desc[UR8][R2.64] ;  /* 0x0000000802007981 */ /* 0x000ea8000c1e1100 */
[----:B------:R-:W2:Y:S02]  /*0f90*/  LDG.E.U8 R5, desc[UR8][R4.64] ;  /* 0x0000000804057981 */ /* 0x000ea4000c1e1100 */
[----:B--2---:R-:W-:-:S04]  /*0fa0*/  LOP3.LUT P0, RZ, R5, 0xff, R0, 0xc8, !PT ;  /* 0x000000ff05ff7812 */ /* 0x004fc8000780c800 */
[----:B------:R-:W-:-:S05]  /*0fb0*/  SEL R13, RZ, 0x1, !P0 ;  /* 0x00000001ff0d7807 */ /* 0x000fca0004000000 */
[----:B------:R2:W-:Y:S04]  /*0fc0*/  STG.E.U8 desc[UR8][R2.64], R13 ;  /* 0x0000000d02007986 */ /* 0x0005e8000c101108 */
.L_x_48:
[----:B------:R-:W-:Y:S05]  /*0fd0*/  BSYNC.RECONVERGENT B0 ;  /* 0x0000000000007941 */ /* 0x000fea0003800200 */
.L_x_47:
[----:B------:R-:W-:-:S05]  /*0fe0*/  VIADD R11, R11, 0x1 ;  /* 0x000000010b0b7836 */ /* 0x000fca0000000000 */
[----:B-12---:R-:W-:-:S04]  /*0ff0*/  I2FP.F32.U32 R3, R11 ;  /* 0x0000000b00037245 */ /* 0x006fc80000201000 */
[----:B------:R-:W-:-:S13]  /*1000*/  FSETP.GT.AND P0, PT, R12, R3, PT ;  /* 0x000000030c00720b */ /* 0x000fda0003f04000 */
[----:B------:R-:W-:Y:S05]  /*1010*/  @P0 BRA `(.L_x_49) ;  /* 0xfffffff000b40947 */ /* 0x000fea000383ffff */
.L_x_33:
[----:B------:R-:W-:Y:S06]  /*1020*/  BAR.SYNC.DEFER_BLOCKING 0x0 ;  /* 0x0000000000007b1d */ /* 0x000fec0000010000 */
[----:B------:R-:W-:Y:S05]  /*1030*/  EXIT ;  /* 0x000000000000794d */ /* 0x000fea0003800000 */
        .weak           $__internal_0_$__cuda_sm20_div_s64
        .type           $__internal_0_$__cuda_sm20_div_s64,@function
        .size           $__internal_0_$__cuda_sm20_div_s64,(.L_x_51 - $__internal_0_$__cuda_sm20_div_s64)
$__internal_0_$__cuda_sm20_div_s64:
[----:B------:R-:W-:Y:S02]  /*1040*/  UMOV UR5, URZ ;  /* 0x000000ff00057c82 */ /* 0x000fe40008000000 */
[----:B------:R-:W0:Y:S08]  /*1050*/  I2F.U64.RP R6, UR4 ;  /* 0x0000000400067d12 */ /* 0x000e300008309000 */
[----:B0-----:R-:W0:Y:S02]  /*1060*/  MUFU.RCP R6, R6 ;  /* 0x0000000600067308 */ /* 0x001e240000001000 */
[----:B0-----:R-:W-:-:S06]  /*1070*/  VIADD R4, R6, 0x1ffffffe ;  /* 0x1ffffffe06047836 */ /* 0x001fcc0000000000 */
[----:B------:R-:W0:Y:S02]  /*1080*/  F2I.U64.TRUNC R4, R4 ;  /* 0x0000000400047311 */ /* 0x000e24000020d800 */
[----:B0-----:R-:W-:-:S04]  /*1090*/  IMAD.WIDE.U32 R2, R4, UR4, RZ ;  /* 0x0000000404027c25 */ /* 0x001fc8000f8e00ff */
[----:B------:R-:W-:Y:S01]  /*10a0*/  IMAD R3, R5, UR4, R3 ;  /* 0x0000000405037c24 */ /* 0x000fe2000f8e0203 */
[----:B------:R-:W-:-:S05]  /*10b0*/  IADD3 R7, P0, PT, RZ, -R2, RZ ;  /* 0x80000002ff077210 */ /* 0x000fca0007f1e0ff */
[----:B------:R-:W-:-:S04]  /*10c0*/  IMAD.HI.U32 R2, R4, R7, RZ ;  /* 0x0000000704027227 */ /* 0x000fc800078e00ff */
[----:B------:R-:W-:Y:S02]  /*10d0*/  IMAD.X R9, RZ, RZ, ~R3, P0 ;  /* 0x000000ffff097224 */ /* 0x000fe400000e0e03 */
[----:B------:R-:W-:Y:S02]  /*10e0*/  IMAD.MOV.U32 R3, RZ, RZ, R4 ;  /* 0x000000ffff037224 */ /* 0x000fe400078e0004 */
[-C--:B------:R-:W-:Y:S02]  /*10f0*/  IMAD R11, R5, R9.reuse, RZ ;  /* 0x00000009050b7224 */ /* 0x080fe400078e02ff */
[----:B------:R-:W-:-:S04]  /*1100*/  IMAD.WIDE.U32 R2, P0, R4, R9, R2 ;  /* 0x0000000904027225 */ /* 0x000fc80007800002 */
[----:B------:R-:W-:-:S04]  /*1110*/  IMAD.HI.U32 R9, R5, R9, RZ ;  /* 0x0000000905097227 */ /* 0x000fc800078e00ff */
[----:B------:R-:W-:Y:S01]  /*1120*/  IMAD.HI.U32 R2, P1, R5, R7, R2 ;  /* 0x0000000705027227 */ /* 0x000fe20007820002 */
[----:B------:R-:W-:-:S04]  /*1130*/  IADD3.X R6, PT, PT, R9, R5, RZ, P0, !PT ;  /* 0x0000000509067210 */ /* 0x000fc800007fe4ff */
[----:B------:R-:W-:Y:S02]  /*1140*/  IADD3 R7, P2, PT, R11, R2, RZ ;  /* 0x000000020b077210 */ /* 0x000fe40007f5e0ff */
[----:B------:R-:W0:Y:S02]  /*1150*/  LDC.64 R2, c[0x0][0x390] ;  /* 0x0000e400ff027b82 */ /* 0x000e240000000a00 */
[----:B------:R-:W-:Y:S01]  /*1160*/  IADD3.X R9, PT, PT, RZ, RZ, R6, P2, P1 ;  /* 0x000000ffff097210 */ /* 0x000fe200017e2406 */
[----:B------:R-:W-:-:S03]  /*1170*/  IMAD.WIDE.U32 R4, R7, UR4, RZ ;  /* 0x0000000407047c25 */ /* 0x000fc6000f8e00ff */
[----:B------:R-:W-:Y:S01]  /*1180*/  IADD3 R13, P0, PT, RZ, -R4, RZ ;  /* 0x80000004ff0d7210 */ /* 0x000fe20007f1e0ff */
[----:B------:R-:W-:-:S04]  /*1190*/  IMAD R4, R9, UR4, R5 ;  /* 0x0000000409047c24 */ /* 0x000fc8000f8e0205 */
[----:B------:R-:W-:-:S04]  /*11a0*/  IMAD.HI.U32 R6, R7, R13, RZ ;  /* 0x0000000d07067227 */ /* 0x000fc800078e00ff */
[----:B------:R-:W-:-:S04]  /*11b0*/  IMAD.X R4, RZ, RZ, ~R4, P0 ;  /* 0x000000ffff047224 */ /* 0x000fc800000e0e04 */
[----:B------:R-:W-:Y:S01]  /*11c0*/  IMAD.WIDE.U32 R6, P0, R7, R4, R6 ;  /* 0x0000000407067225 */ /* 0x000fe20007800006 */
[----:B0-----:R-:W-:-:S03]  /*11d0*/  ISETP.GE.AND P1, PT, R3, RZ, PT ;  /* 0x000000ff0300720c */ /* 0x001fc60003f26270 */
[C---:B------:R-:W-:Y:S01]  /*11e0*/  IMAD R8, R9.reuse, R4, RZ ;  /* 0x0000000409087224 */ /* 0x040fe200078e02ff */
[----:B------:R-:W-:Y:S01]  /*11f0*/  IADD3 R11, P4, PT, RZ, -R2, RZ ;  /* 0x80000002ff0b7210 */ /* 0x000fe20007f9e0ff */
[----:B------:R-:W-:-:S03]  /*1200*/  IMAD.HI.U32 R5, P2, R9, R13, R6 ;  /* 0x0000000d09057227 */ /* 0x000fc60007840006 */
[----:B------:R-:W-:Y:S01]  /*1210*/  SEL R6, R11, R2, !P1 ;  /* 0x000000020b067207 */ /* 0x000fe20004800000 */
[----:B------:R-:W-:Y:S01]  /*1220*/  IMAD.HI.U32 R4, R9, R4, RZ ;  /* 0x0000000409047227 */ /* 0x000fe200078e00ff */
[----:B------:R-:W-:-:S03]  /*1230*/  IADD3 R5, P3, PT, R8, R5, RZ ;  /* 0x0000000508057210 */ /* 0x000fc60007f7e0ff */
[----:B------:R-:W-:Y:S02]  /*1240*/  IMAD.X R8, RZ, RZ, ~R3, P4 ;  /* 0x000000ffff087224 */ /* 0x000fe400020e0e03 */
[----:B------:R-:W-:-:S03]  /*1250*/  IMAD.HI.U32 R2, R5, R6, RZ ;  /* 0x0000000605027227 */ /* 0x000fc600078e00ff */
[----:B------:R-:W-:Y:S01]  /*1260*/  SEL R8, R8, R3, !P1 ;  /* 0x0000000308087207 */ /* 0x000fe20004800000 */
[----:B------:R-:W-:Y:S02]  /*1270*/  IMAD.X R9, R4, 0x1, R9, P0 ;  /* 0x0000000104097824 */ /* 0x000fe400000e0609 */
[----:B------:R-:W-:-:S03]  /*1280*/  IMAD.MOV.U32 R3, RZ, RZ, RZ ;  /* 0x000000ffff037224 */ /* 0x000fc600078e00ff */
[----:B------:R-:W-:Y:S01]  /*1290*/  IADD3.X R9, PT, PT, RZ, RZ, R9, P3, P2 ;  /* 0x000000ffff097210 */ /* 0x000fe20001fe4409 */
[----:B------:R-:W-:-:S04]  /*12a0*/  IMAD.WIDE.U32 R2, R5, R8, R2 ;  /* 0x0000000805027225 */ /* 0x000fc800078e0002 */
[C---:B------:R-:W-:Y:S02]  /*12b0*/  IMAD R5, R9.reuse, R8, RZ ;  /* 0x0000000809057224 */ /* 0x040fe400078e02ff */
[----:B------:R-:W-:-:S04]  /*12c0*/  IMAD.HI.U32 R2, P0, R9, R6, R2 ;  /* 0x0000000609027227 */ /* 0x000fc80007800002 */
[----:B------:R-:W-:Y:S01]  /*12d0*/  IMAD.HI.U32 R9, R9, R8, RZ ;  /* 0x0000000809097227 */ /* 0x000fe200078e00ff */
[----:B------:R-:W-:-:S03]  /*12e0*/  IADD3 R4, P2, PT, R5, R2, RZ ;  /* 0x0000000205047210 */ /* 0x000fc60007f5e0ff */
[----:B------:R-:W-:-:S04]  /*12f0*/  IMAD.X R2, RZ, RZ, R9, P0 ;  /* 0x000000ffff027224 */ /* 0x000fc800000e0609 */
[----:B------:R-:W-:Y:S02]  /*1300*/  IMAD.X R5, RZ, RZ, R2, P2 ;  /* 0x000000ffff057224 */ /* 0x000fe400010e0602 */
[----:B------:R-:W-:-:S04]  /*1310*/  IMAD.WIDE.U32 R2, R4, UR4, RZ ;  /* 0x0000000404027c25 */ /* 0x000fc8000f8e00ff */
[----:B------:R-:W-:Y:S01]  /*1320*/  IMAD R3, R5, UR4, R3 ;  /* 0x0000000405037c24 */ /* 0x000fe2000f8e0203 */
[----:B------:R-:W-:-:S04]  /*1330*/  IADD3 R9, P0, PT, -R2, R6, RZ ;  /* 0x0000000602097210 */ /* 0x000fc80007f1e1ff */
[----:B------:R-:W-:Y:S02]  /*1340*/  IADD3.X R8, PT, PT, ~R3, R8, RZ, P0, !PT ;  /* 0x0000000803087210 */ /* 0x000fe400007fe5ff */
[C---:B------:R-:W-:Y:S02]  /*1350*/  ISETP.GE.U32.AND P0, PT, R9.reuse, UR4, PT ;  /* 0x0000000409007c0c */ /* 0x040fe4000bf06070 */
[----:B------:R-:W-:Y:S02]  /*1360*/  IADD3 R6, P2, PT, R9, -UR4, RZ ;  /* 0x8000000409067c10 */ /* 0x000fe4000ff5e0ff */
[----:B------:R-:W-:Y:S02]  /*1370*/  ISETP.GE.U32.AND.EX P0, PT, R8, RZ, PT, P0 ;  /* 0x000000ff0800720c */ /* 0x000fe40003f06100 */
[----:B------:R-:W-:Y:S02]  /*1380*/  IADD3 R3, P3, PT, R4, 0x1, RZ ;  /* 0x0000000104037810 */ /* 0x000fe40007f7e0ff */
[----:B------:R-:W-:-:S02]  /*1390*/  IADD3.X R7, PT, PT, R8, -0x1, RZ, P2, !PT ;  /* 0xffffffff08077810 */ /* 0x000fc400017fe4ff */
[----:B------:R-:W-:Y:S01]  /*13a0*/  SEL R6, R6, R9, P0 ;  /* 0x0000000906067207 */ /* 0x000fe20000000000 */
[----:B------:R-:W-:Y:S01]  /*13b0*/  IMAD.X R2, RZ, RZ, R5, P3 ;  /* 0x000000ffff027224 */ /* 0x000fe200018e0605 */
[----:B------:R-:W-:Y:S02]  /*13c0*/  SEL R3, R3, R4, P0 ;  /* 0x0000000403037207 */ /* 0x000fe40000000000 */
[----:B------:R-:W-:Y:S02]  /*13d0*/  SEL R7, R7, R8, P0 ;  /* 0x0000000807077207 */ /* 0x000fe40000000000 */
[----:B------:R-:W-:Y:S02]  /*13e0*/  ISETP.GE.U32.AND P2, PT, R6, UR4, PT ;  /* 0x0000000406007c0c */ /* 0x000fe4000bf46070 */
[----:B------:R-:W-:Y:S02]  /*13f0*/  SEL R2, R2, R5, P0 ;  /* 0x0000000502027207 */ /* 0x000fe40000000000 */
[----:B------:R-:W-:-:S02]  /*1400*/  IADD3 R4, P3, PT, R3, 0x1, RZ ;  /* 0x0000000103047810 */ /* 0x000fc40007f7e0ff */
[----:B------:R-:W-:-:S03]  /*1410*/  ISETP.GE.U32.AND.EX P0, PT, R7, RZ, PT, P2 ;  /* 0x000000ff0700720c */ /* 0x000fc60003f06120 */
[----:B------:R-:W-:Y:S01]  /*1420*/  IMAD.X R5, RZ, RZ, R2, P3 ;  /* 0x000000ffff057224 */ /* 0x000fe200018e0602 */
[----:B------:R-:W-:-:S04]  /*1430*/  SEL R4, R4, R3, P0 ;  /* 0x0000000304047207 */ /* 0x000fc80000000000 */
[----:B------:R-:W-:Y:S02]  /*1440*/  SEL R5, R5, R2, P0 ;  /* 0x0000000205057207 */ /* 0x000fe40000000000 */
[-C--:B------:R-:W-:Y:S02]  /*1450*/  IADD3 R3, P2, PT, RZ, -R4.reuse, RZ ;  /* 0x80000004ff037210 */ /* 0x080fe40007f5e0ff */
[----:B------:R-:W-:Y:S02]  /*1460*/  ISETP.NE.U32.AND P0, PT, RZ, UR4, PT ;  /* 0x00000004ff007c0c */ /* 0x000fe4000bf05070 */
[----:B------:R-:W-:Y:S01]  /*1470*/  SEL R4, R3, R4, !P1 ;  /* 0x0000000403047207 */ /* 0x000fe20004800000 */
[----:B------:R-:W-:Y:S01]  /*1480*/  IMAD.X R2, RZ, RZ, ~R5, P2 ;  /* 0x000000ffff027224 */ /* 0x000fe200010e0e05 */
[----:B------:R-:W-:Y:S01]  /*1490*/  ISETP.NE.AND.EX P0, PT, RZ, RZ, PT, P0 ;  /* 0x000000ffff00720c */ /* 0x000fe20003f05300 */
[----:B------:R-:W-:-:S03]  /*14a0*/  IMAD.MOV.U32 R3, RZ, RZ, 0x0 ;  /* 0x00000000ff037424 */ /* 0x000fc600078e00ff */
[----:B------:R-:W-:Y:S01]  /*14b0*/  SEL R5, R2, R5, !P1 ;  /* 0x0000000502057207 */ /* 0x000fe20004800000 */
[----:B------:R-:W-:Y:S01]  /*14c0*/  IMAD.MOV.U32 R2, RZ, RZ, R0 ;  /* 0x000000ffff027224 */ /* 0x000fe200078e0000 */
[----:B------:R-:W-:Y:S02]  /*14d0*/  SEL R4, R4, 0xffffffff, P0 ;  /* 0xffffffff04047807 */ /* 0x000fe40000000000 */
[----:B------:R-:W-:Y:S01]  /*14e0*/  SEL R5, R5, 0xffffffff, P0 ;  /* 0xffffffff05057807 */ /* 0x000fe20000000000 */
[----:B------:R-:W-:Y:S06]  /*14f0*/  RET.REL.NODEC R2 `(_Z5provaPbilS_S_) ;  /* 0xffffffe802c07950 */ /* 0x000fec0003c3ffff */
.L_x_50:
        /* <DEDUP_REMOVED lines=16> */
.L_x_51:


//--------------------- .nv.global.init           --------------------------
	.section	.nv.global.init,"aw",@progbits
.nv.global.init:
	.type		$str$2,@object
	.size		$str$2,($str$1 - $str$2)
$str$2:
        /*0000*/ 	.byte	0x48, 0x6f, 0x20, 0x63, 0x6f, 0x6e, 0x74, 0x72, 0x6f, 0x6c, 0x6c, 0x61, 0x74, 0x6f, 0x20, 0x6c
        /*0010*/ 	.byte	0x61, 0x20, 0x64, 0x69, 0x61, 0x67, 0x6f, 0x6e, 0x61, 0x6c, 0x65, 0x0a, 0x00
	.type		$str$1,@object
	.size		$str$1,($str$3 - $str$1)
$str$1:
        /*001d*/ 	.byte	0x51, 0x75, 0x69, 0x6e, 0x64, 0x69, 0x20, 0x74, 0x65, 0x6f, 0x72, 0x69, 0x63, 0x61, 0x6d, 0x65
        /*002d*/ 	.byte	0x6e, 0x74, 0x65, 0x20, 0x6e, 0x6f, 0x6e, 0x20, 0x63, 0x69, 0x20, 0x73, 0x6f, 0x6e, 0x6f, 0x20
        /*003d*/ 	.byte	0x73, 0x6f, 0x6c, 0x75, 0x7a, 0x69, 0x6f, 0x6e, 0x69, 0x0a, 0x0a, 0x00
	.type		$str$3,@object
	.size		$str$3,($str - $str$3)
$str$3:
        /*0049*/ 	.byte	0x49, 0x6d, 0x70, 0x6f, 0x73, 0x73, 0x69, 0x62, 0x69, 0x6c, 0x65, 0x20, 0x6f, 0x74, 0x74, 0x65
        /*0059*/ 	.byte	0x6e, 0x65, 0x72, 0x65, 0x20, 0x75, 0x6e, 0x61, 0x20, 0x73, 0x6f, 0x6c, 0x75, 0x7a, 0x69, 0x6f
        /*0069*/ 	.byte	0x6e, 0x65, 0x20, 0x67, 0x72, 0x61, 0x7a, 0x69, 0x65, 0x20, 0x61, 0x20, 0x25, 0x64, 0x0a, 0x00
	.type		$str,@object
	.size		$str,(.L_0 - $str)
$str:
        /*0079*/ 	.byte	0x4e, 0x65, 0x6c, 0x6c, 0x61, 0x20, 0x70, 0x6f, 0x73, 0x69, 0x7a, 0x69, 0x6f, 0x6e, 0x65, 0x20
        /*0089*/ 	.byte	0x25, 0x64, 0x20, 0x65, 0x20, 0x6e, 0x65, 0x6c, 0x6c, 0x61, 0x20, 0x70, 0x6f, 0x73, 0x69, 0x7a
        /*0099*/ 	.byte	0x69, 0x6f, 0x6e, 0x65, 0x20, 0x25, 0x64, 0x20, 0x68, 0x61, 0x6e, 0x6e, 0x6f, 0x20, 0x65, 0x6e
        /*00a9*/ 	.byte	0x74, 0x72, 0x61, 0x6d, 0x62, 0x69, 0x20, 0x31, 0x0a, 0x00
.L_0:


//--------------------- .nv.shared.reserved.0     --------------------------
	.section	.nv.shared.reserved.0,"aw",@nobits
	.weak		__nv_reservedSMEM_offset_0_alias
	.size		__nv_reservedSMEM_offset_0_alias, 0, 64
	.other		__nv_reservedSMEM_offset_0_alias,@"STO_CUDA_RESERVED_SHARED STV_DEFAULT"
__nv_reservedSMEM_offset_0_alias:
	.zero		0
	.zero		64


//--------------------- .nv.constant0._Z9workVisitPbPiS0_iiS0_S0_ --------------------------
	.section	.nv.constant0._Z9workVisitPbPiS0_iiS0_S0_,"a",@progbits
	.sectionflags	@""
	.align	4
.nv.constant0._Z9workVisitPbPiS0_iiS0_S0_:
	.zero		944


//--------------------- .nv.constant0._Z11completaSolPii --------------------------
	.section	.nv.constant0._Z11completaSolPii,"a",@progbits
	.sectionflags	@""
	.align	4
.nv.constant0._Z11completaSolPii:
	.zero		908


//--------------------- .nv.constant0._Z12sistemaArrayPiS_i --------------------------
	.section	.nv.constant0._Z12sistemaArrayPiS_i,"a",@progbits
	.sectionflags	@""
	.align	4
.nv.constant0._Z12sistemaArrayPiS_i:
	.zero		916


//--------------------- .nv.constant0._Z10daVisitarePbPiii --------------------------
	.section	.nv.constant0._Z10daVisitarePbPiii,"a",@progbits
	.sectionflags	@""
	.align	4
.nv.constant0._Z10daVisitarePbPiii:
	.zero		920


//--------------------- .nv.constant0._Z14checkDiagonalePbi --------------------------
	.section	.nv.constant0._Z14checkDiagonalePbi,"a",@progbits
	.sectionflags	@""
	.align	4
.nv.constant0._Z14checkDiagonalePbi:
	.zero		908


//--------------------- .nv.constant0._Z5provaPbilS_S_ --------------------------
	.section	.nv.constant0._Z5provaPbilS_S_,"a",@progbits
	.sectionflags	@""
	.align	4
.nv.constant0._Z5provaPbilS_S_:
	.zero		936


//--------------------- SYMBOLS --------------------------

	.type		.nv.reservedSmem.offset0,@object
	.size		.nv.reservedSmem.offset0,0x4
	.type		vprintf,@function
